	.headerflags	@"EF_CUDA_TEXMODE_UNIFIED EF_CUDA_64BIT_ADDRESS EF_CUDA_ACCELERATORS EF_CUDA_SM90 EF_CUDA_VIRTUAL_SM(EF_CUDA_SM90)"
	.elftype	@"ET_EXEC"


//--------------------- .nv.info                  --------------------------
	.section	.nv.info,"",@"SHT_CUDA_INFO"
	.align	4


	//----- nvinfo : EIATTR_REGCOUNT
	.align		4
        /*0000*/ 	.byte	0x04, 0x2f
        /*0002*/ 	.short	(.L_1 - .L_0)
	.align		4
.L_0:
        /*0004*/ 	.word	index@(triton_mm)
        /*0008*/ 	.word	0x000000a8


	//----- nvinfo : EIATTR_MIN_STACK_SIZE
	.align		4
.L_1:
        /*000c*/ 	.byte	0x04, 0x12
        /*000e*/ 	.short	(.L_3 - .L_2)
	.align		4
.L_2:
        /*0010*/ 	.word	index@(triton_mm)
        /*0014*/ 	.word	0x00000000


	//----- nvinfo : EIATTR_FRAME_SIZE
	.align		4
.L_3:
        /*0018*/ 	.byte	0x04, 0x11
        /*001a*/ 	.short	(.L_5 - .L_4)
	.align		4
.L_4:
        /*001c*/ 	.word	index@(triton_mm)
        /*0020*/ 	.word	0x00000000


	//----- nvinfo : EIATTR_MIN_STACK_SIZE
	.align		4
.L_5:
        /*0024*/ 	.byte	0x04, 0x12
        /*0026*/ 	.short	(.L_7 - .L_6)
	.align		4
.L_6:
        /*0028*/ 	.word	index@(triton_mm)
        /*002c*/ 	.word	0x00000000
.L_7:


//--------------------- .nv.info.triton_mm        --------------------------
	.section	.nv.info.triton_mm,"",@"SHT_CUDA_INFO"
	.sectionflags	@""
	.align	4


	//----- nvinfo : EIATTR_CUDA_API_VERSION
	.align		4
        /*0000*/ 	.byte	0x04, 0x37
        /*0002*/ 	.short	(.L_9 - .L_8)
.L_8:
        /*0004*/ 	.word	0x0000007c


	//----- nvinfo : EIATTR_KPARAM_INFO
	.align		4
.L_9:
        /*0008*/ 	.byte	0x04, 0x17
        /*000a*/ 	.short	(.L_11 - .L_10)
.L_10:
        /*000c*/ 	.word	0x00000000
        /*0010*/ 	.short	0x0004
        /*0012*/ 	.short	0x001c
        /*0014*/ 	.byte	0x00, 0xf0, 0x11, 0x00


	//----- nvinfo : EIATTR_KPARAM_INFO
	.align		4
.L_11:
        /*0018*/ 	.byte	0x04, 0x17
        /*001a*/ 	.short	(.L_13 - .L_12)
.L_12:
        /*001c*/ 	.word	0x00000000
        /*0020*/ 	.short	0x0003
        /*0022*/ 	.short	0x0018
        /*0024*/ 	.byte	0x00, 0xf0, 0x11, 0x00


	//----- nvinfo : EIATTR_KPARAM_INFO
	.align		4
.L_13:
        /*0028*/ 	.byte	0x04, 0x17
        /*002a*/ 	.short	(.L_15 - .L_14)
.L_14:
        /*002c*/ 	.word	0x00000000
        /*0030*/ 	.short	0x0002
        /*0032*/ 	.short	0x0010
        /*0034*/ 	.byte	0x00, 0xf0, 0x21, 0x00


	//----- nvinfo : EIATTR_KPARAM_INFO
	.align		4
.L_15:
        /*0038*/ 	.byte	0x04, 0x17
        /*003a*/ 	.short	(.L_17 - .L_16)
.L_16:
        /*003c*/ 	.word	0x00000000
        /*0040*/ 	.short	0x0001
        /*0042*/ 	.short	0x0008
        /*0044*/ 	.byte	0x00, 0xf0, 0x21, 0x00


	//----- nvinfo : EIATTR_KPARAM_INFO
	.align		4
.L_17:
        /*0048*/ 	.byte	0x04, 0x17
        /*004a*/ 	.short	(.L_19 - .L_18)
.L_18:
        /*004c*/ 	.word	0x00000000
        /*0050*/ 	.short	0x0000
        /*0052*/ 	.short	0x0000
        /*0054*/ 	.byte	0x00, 0xf0, 0x21, 0x00


	//----- nvinfo : EIATTR_SPARSE_MMA_MASK
	.align		4
.L_19:
        /*0058*/ 	.byte	0x03, 0x50
        /*005a*/ 	.short	0x0000


	//----- nvinfo : EIATTR_MAXREG_COUNT
	.align		4
        /*005c*/ 	.byte	0x03, 0x1b
        /*005e*/ 	.short	0x00ff


	//----- nvinfo : EIATTR_COOP_GROUP_MASK_REGIDS
	.align		4
        /*0060*/ 	.byte	0x04, 0x29
        /*0062*/ 	.short	(.L_21 - .L_20)


	//   ....[0]....
.L_20:
        /*0064*/ 	.word	0xffffffff


	//----- nvinfo : EIATTR_COOP_GROUP_INSTR_OFFSETS
	.align		4
.L_21:
        /*0068*/ 	.byte	0x04, 0x28
        /*006a*/ 	.short	(.L_23 - .L_22)


	//   ....[0]....
.L_22:
        /*006c*/ 	.word	0x00001200


	//----- nvinfo : EIATTR_EXIT_INSTR_OFFSETS
	.align		4
.L_23:
        /*0070*/ 	.byte	0x04, 0x1c
        /*0072*/ 	.short	(.L_25 - .L_24)


	//   ....[0]....
.L_24:
        /*0074*/ 	.word	0x00000050


	//   ....[1]....
        /*0078*/ 	.word	0x00002690


	//   ....[2]....
        /*007c*/ 	.word	0x000026e0


	//----- nvinfo : EIATTR_MAX_THREADS
	.align		4
.L_25:
        /*0080*/ 	.byte	0x04, 0x05
        /*0082*/ 	.short	(.L_27 - .L_26)
.L_26:
        /*0084*/ 	.word	0x00000080
        /*0088*/ 	.word	0x00000001
        /*008c*/ 	.word	0x00000001


	//----- nvinfo : EIATTR_CBANK_PARAM_SIZE
	.align		4
.L_27:
        /*0090*/ 	.byte	0x03, 0x19
        /*0092*/ 	.short	0x0020


	//----- nvinfo : EIATTR_PARAM_CBANK
	.align		4
        /*0094*/ 	.byte	0x04, 0x0a
        /*0096*/ 	.short	(.L_29 - .L_28)
	.align		4
.L_28:
        /*0098*/ 	.word	index@(.nv.constant0.triton_mm)
        /*009c*/ 	.short	0x0210
        /*009e*/ 	.short	0x0020


	//----- nvinfo : EIATTR_SW_WAR
	.align		4
.L_29:
        /*00a0*/ 	.byte	0x04, 0x36
        /*00a2*/ 	.short	(.L_31 - .L_30)
.L_30:
        /*00a4*/ 	.word	0x00000008
.L_31:


//--------------------- .nv.callgraph             --------------------------
	.section	.nv.callgraph,"",@"SHT_CUDA_CALLGRAPH"
	.align	4
	.sectionentsize	8
	.align		4
        /*0000*/ 	.word	0x00000000
	.align		4
        /*0004*/ 	.word	0xffffffff
	.align		4
        /*0008*/ 	.word	0x00000000
	.align		4
        /*000c*/ 	.word	0xfffffffe
	.align		4
        /*0010*/ 	.word	0x00000000
	.align		4
        /*0014*/ 	.word	0xfffffffd
	.align		4
        /*0018*/ 	.word	0x00000000
	.align		4
        /*001c*/ 	.word	0xfffffffc


//--------------------- .text.triton_mm           --------------------------
	.section	.text.triton_mm,"ax",@progbits
	.sectionflags	@"SHF_BARRIERS=1"
	.align	128
        .global         triton_mm
        .type           triton_mm,@function
        .size           triton_mm,(.L_x_2 - triton_mm)
        .other          triton_mm,@"STO_CUDA_ENTRY STV_DEFAULT"
triton_mm:
.text.triton_mm:
[----:B------:R-:W1:Y:S02]  /*0000*/  LDC R1, c[0x0][0x28] ;  /* 0x00000a00ff017b82 */ /* 0x000e640000000800 */
[----:B------:R-:W2:Y:S02]  /*0010*/  LDC.64 R2, c[0x0][0x228] ;  /* 0x00008a00ff027b82 */ /* 0x000ea40000000a00 */
[----:B--2---:R-:W-:-:S04]  /*0020*/  IMAD.IADD R0, R3, 0x1, R2 ;  /* 0x0000000103007824 */ /* 0x004fc800078e0202 */
[----:B------:R-:W-:-:S05]  /*0030*/  IMAD R2, R0, 0xc00, RZ ;  /* 0x00000c0000027824 */ /* 0x000fca00078e02ff */
[----:B------:R-:W-:-:S13]  /*0040*/  ISETP.NE.AND P0, PT, R2, RZ, PT ;  /* 0x000000ff0200720c */ /* 0x000fda0003f05270 */
[----:B------:R-:W-:Y:S05]  /*0050*/  @!P0 EXIT ;  /* 0x000000000000894d */ /* 0x000fea0003800000 */
[----:B------:R-:W2:Y:S01]  /*0060*/  S2R R10, SR_CTAID.X ;  /* 0x00000000000a7919 */ /* 0x000ea20000002500 */
[----:B------:R-:W-:Y:S01]  /*0070*/  VIADD R2, R0, 0x7f ;  /* 0x0000007f00027836 */ /* 0x000fe20000000000 */
[----:B------:R-:W-:Y:S01]  /*0080*/  IABS R21, R0 ;  /* 0x0000000000157213 */ /* 0x000fe20000000000 */
[----:B------:R-:W3:Y:S01]  /*0090*/  S2UR UR18, SR_CgaCtaId ;  /* 0x00000000001279c3 */ /* 0x000ee20000008800 */
[----:B------:R-:W4:Y:S01]  /*00a0*/  S2R R18, SR_TID.X ;  /* 0x0000000000127919 */ /* 0x000f220000002100 */
[----:B------:R-:W-:Y:S01]  /*00b0*/  UMOV UR4, 0x400 ;  /* 0x0000040000047882 */ /* 0x000fe20000000000 */
[----:B------:R-:W-:Y:S01]  /*00c0*/  SHF.R.S32.HI R3, RZ, 0x1f, R2 ;  /* 0x0000001fff037819 */ /* 0x000fe20000011402 */
[----:B------:R-:W5:Y:S01]  /*00d0*/  I2F.RP R9, R21 ;  /* 0x0000001500097306 */ /* 0x000f620000209400 */
[----:B------:R-:W-:Y:S01]  /*00e0*/  ULDC.64 UR22, c[0x0][0x208] ;  /* 0x0000820000167ab9 */ /* 0x000fe20000000a00 */
[----:B------:R-:W-:Y:S01]  /*00f0*/  IMAD.MOV.U32 R161, RZ, RZ, -0x20 ;  /* 0xffffffe0ffa17424 */ /* 0x000fe200078e00ff */
[----:B------:R-:W-:Y:S01]  /*0100*/  LEA.HI R3, R3, R2, RZ, 0x7 ;  /* 0x0000000203037211 */ /* 0x000fe200078f38ff */
[----:B------:R-:W4:Y:S01]  /*0110*/  LDC.64 R34, c[0x0][0x218] ;  /* 0x00008600ff227b82 */ /* 0x000f220000000a00 */
[----:B------:R-:W-:-:S02]  /*0120*/  CS2R R88, SRZ ;  /* 0x0000000000587805 */ /* 0x000fc4000001ff00 */
[----:B------:R-:W-:Y:S02]  /*0130*/  CS2R R90, SRZ ;  /* 0x00000000005a7805 */ /* 0x000fe4000001ff00 */
[----:B------:R-:W-:Y:S02]  /*0140*/  CS2R R92, SRZ ;  /* 0x00000000005c7805 */ /* 0x000fe4000001ff00 */
[----:B------:R-:W-:Y:S02]  /*0150*/  CS2R R94, SRZ ;  /* 0x00000000005e7805 */ /* 0x000fe4000001ff00 */
[----:B------:R-:W-:Y:S02]  /*0160*/  CS2R R96, SRZ ;  /* 0x0000000000607805 */ /* 0x000fe4000001ff00 */
[----:B------:R-:W-:Y:S02]  /*0170*/  CS2R R98, SRZ ;  /* 0x0000000000627805 */ /* 0x000fe4000001ff00 */
[----:B------:R-:W-:-:S02]  /*0180*/  CS2R R100, SRZ ;  /* 0x0000000000647805 */ /* 0x000fc4000001ff00 */
[----:B------:R-:W-:Y:S02]  /*0190*/  CS2R R102, SRZ ;  /* 0x0000000000667805 */ /* 0x000fe4000001ff00 */
[----:B------:R-:W-:Y:S02]  /*01a0*/  CS2R R104, SRZ ;  /* 0x0000000000687805 */ /* 0x000fe4000001ff00 */
[----:B------:R-:W-:Y:S01]  /*01b0*/  CS2R R106, SRZ ;  /* 0x00000000006a7805 */ /* 0x000fe2000001ff00 */
[----:B-1---5:R-:W-:Y:S01]  /*01c0*/  MUFU.RCP R9, R9 ;  /* 0x0000000900097308 */ /* 0x022fe20000001000 */
[----:B------:R-:W-:Y:S02]  /*01d0*/  CS2R R108, SRZ ;  /* 0x00000000006c7805 */ /* 0x000fe4000001ff00 */
[----:B------:R-:W-:Y:S02]  /*01e0*/  CS2R R110, SRZ ;  /* 0x00000000006e7805 */ /* 0x000fe4000001ff00 */
[----:B------:R-:W-:-:S02]  /*01f0*/  CS2R R112, SRZ ;  /* 0x0000000000707805 */ /* 0x000fc4000001ff00 */
[----:B------:R-:W-:Y:S01]  /*0200*/  CS2R R114, SRZ ;  /* 0x0000000000727805 */ /* 0x000fe2000001ff00 */
[----:B---3--:R-:W-:Y:S01]  /*0210*/  UPRMT UR18, UR18, 0x654, UR4 ;  /* 0x0000065412127896 */ /* 0x008fe20008000004 */
[----:B------:R-:W-:Y:S02]  /*0220*/  CS2R R116, SRZ ;  /* 0x0000000000747805 */ /* 0x000fe4000001ff00 */
[----:B------:R-:W-:Y:S02]  /*0230*/  CS2R R118, SRZ ;  /* 0x0000000000767805 */ /* 0x000fe4000001ff00 */
[----:B------:R-:W-:Y:S02]  /*0240*/  CS2R R120, SRZ ;  /* 0x0000000000787805 */ /* 0x000fe4000001ff00 */
[----:B------:R-:W-:Y:S01]  /*0250*/  CS2R R122, SRZ ;  /* 0x00000000007a7805 */ /* 0x000fe2000001ff00 */
[C---:B--2---:R-:W-:Y:S01]  /*0260*/  IMAD.HI R4, R10.reuse, 0x2aaaaaab, RZ ;  /* 0x2aaaaaab0a047827 */ /* 0x044fe200078e02ff */
[----:B------:R-:W-:-:S02]  /*0270*/  ISETP.GE.AND P2, PT, R10, RZ, PT ;  /* 0x000000ff0a00720c */ /* 0x000fc40003f46270 */
[----:B------:R-:W-:Y:S02]  /*0280*/  CS2R R124, SRZ ;  /* 0x00000000007c7805 */ /* 0x000fe4000001ff00 */
[----:B------:R-:W-:Y:S02]  /*0290*/  CS2R R126, SRZ ;  /* 0x00000000007e7805 */ /* 0x000fe4000001ff00 */
[----:B----4-:R-:W-:Y:S02]  /*02a0*/  SHF.R.U32.HI R160, RZ, 0x5, R18 ;  /* 0x00000005ffa07819 */ /* 0x010fe40000011612 */
[----:B------:R-:W-:Y:S02]  /*02b0*/  CS2R R128, SRZ ;  /* 0x0000000000807805 */ /* 0x000fe4000001ff00 */
[----:B------:R-:W-:Y:S02]  /*02c0*/  SHF.R.U32.HI R5, RZ, 0x1f, R4 ;  /* 0x0000001fff057819 */ /* 0x000fe40000011604 */
[----:B------:R-:W-:-:S02]  /*02d0*/  CS2R R130, SRZ ;  /* 0x0000000000827805 */ /* 0x000fc4000001ff00 */
[----:B------:R-:W-:Y:S02]  /*02e0*/  CS2R R132, SRZ ;  /* 0x0000000000847805 */ /* 0x000fe4000001ff00 */
[----:B------:R-:W-:Y:S02]  /*02f0*/  CS2R R134, SRZ ;  /* 0x0000000000867805 */ /* 0x000fe4000001ff00 */
[----:B------:R-:W-:Y:S02]  /*0300*/  LEA.HI.SX32 R5, R4, R5, 0x1b ;  /* 0x0000000504057211 */ /* 0x000fe400078fdaff */
[----:B------:R-:W-:Y:S02]  /*0310*/  CS2R R136, SRZ ;  /* 0x0000000000887805 */ /* 0x000fe4000001ff00 */
[----:B------:R-:W-:Y:S02]  /*0320*/  CS2R R138, SRZ ;  /* 0x00000000008a7805 */ /* 0x000fe4000001ff00 */
[----:B------:R-:W-:-:S02]  /*0330*/  CS2R R140, SRZ ;  /* 0x00000000008c7805 */ /* 0x000fc4000001ff00 */
[----:B------:R-:W-:Y:S01]  /*0340*/  CS2R R142, SRZ ;  /* 0x00000000008e7805 */ /* 0x000fe2000001ff00 */
[C---:B------:R-:W-:Y:S01]  /*0350*/  IMAD.SHL.U32 R4, R5.reuse, 0x8, RZ ;  /* 0x0000000805047824 */ /* 0x040fe200078e00ff */
[----:B------:R-:W-:Y:S01]  /*0360*/  CS2R R144, SRZ ;  /* 0x0000000000907805 */ /* 0x000fe2000001ff00 */
[----:B------:R-:W-:Y:S01]  /*0370*/  IMAD R5, R5, -0xc0, R10 ;  /* 0xffffff4005057824 */ /* 0x000fe200078e020a */
[----:B------:R-:W-:Y:S02]  /*0380*/  CS2R R146, SRZ ;  /* 0x0000000000927805 */ /* 0x000fe4000001ff00 */
[----:B------:R-:W-:Y:S02]  /*0390*/  CS2R R148, SRZ ;  /* 0x0000000000947805 */ /* 0x000fe4000001ff00 */
[----:B------:R-:W-:Y:S02]  /*03a0*/  LEA.HI.SX32 R3, R3, -R4, 0x19 ;  /* 0x8000000403037211 */ /* 0x000fe400078fcaff */
[----:B------:R-:W-:-:S02]  /*03b0*/  CS2R R150, SRZ ;  /* 0x0000000000967805 */ /* 0x000fc4000001ff00 */
[----:B------:R-:W-:Y:S02]  /*03c0*/  IABS R12, R5 ;  /* 0x00000005000c7213 */ /* 0x000fe40000000000 */
[----:B------:R-:W-:Y:S02]  /*03d0*/  CS2R R42, SRZ ;  /* 0x00000000002a7805 */ /* 0x000fe4000001ff00 */
[----:B------:R-:W-:Y:S02]  /*03e0*/  VIMNMX R6, R3, 0x8, PT ;  /* 0x0000000803067848 */ /* 0x000fe40003fe0100 */
[----:B------:R-:W-:Y:S02]  /*03f0*/  CS2R R44, SRZ ;  /* 0x00000000002c7805 */ /* 0x000fe4000001ff00 */
[----:B------:R-:W-:Y:S02]  /*0400*/  CS2R R46, SRZ ;  /* 0x00000000002e7805 */ /* 0x000fe4000001ff00 */
[----:B------:R-:W-:-:S02]  /*0410*/  CS2R R48, SRZ ;  /* 0x0000000000307805 */ /* 0x000fc4000001ff00 */
[-C--:B------:R-:W-:Y:S02]  /*0420*/  IABS R11, R6.reuse ;  /* 0x00000006000b7213 */ /* 0x080fe40000000000 */
[----:B------:R-:W-:Y:S02]  /*0430*/  CS2R R50, SRZ ;  /* 0x0000000000327805 */ /* 0x000fe4000001ff00 */
[----:B------:R-:W-:Y:S02]  /*0440*/  LOP3.LUT R5, R5, R6, RZ, 0x3c, !PT ;  /* 0x0000000605057212 */ /* 0x000fe400078e3cff */
[----:B------:R-:W-:Y:S01]  /*0450*/  CS2R R52, SRZ ;  /* 0x0000000000347805 */ /* 0x000fe2000001ff00 */
[----:B------:R-:W1:Y:S01]  /*0460*/  I2F.RP R7, R11 ;  /* 0x0000000b00077306 */ /* 0x000e620000209400 */
[----:B------:R-:W-:Y:S02]  /*0470*/  CS2R R54, SRZ ;  /* 0x0000000000367805 */ /* 0x000fe4000001ff00 */
[----:B------:R-:W-:-:S02]  /*0480*/  ISETP.GE.AND P4, PT, R5, RZ, PT ;  /* 0x000000ff0500720c */ /* 0x000fc40003f86270 */
[----:B------:R-:W-:Y:S02]  /*0490*/  CS2R R56, SRZ ;  /* 0x0000000000387805 */ /* 0x000fe4000001ff00 */
[----:B------:R-:W-:Y:S02]  /*04a0*/  LOP3.LUT R5, RZ, R6, RZ, 0x33, !PT ;  /* 0x00000006ff057212 */ /* 0x000fe400078e33ff */
[----:B------:R-:W-:Y:S02]  /*04b0*/  CS2R R58, SRZ ;  /* 0x00000000003a7805 */ /* 0x000fe4000001ff00 */
[----:B------:R-:W-:Y:S02]  /*04c0*/  CS2R R60, SRZ ;  /* 0x00000000003c7805 */ /* 0x000fe4000001ff00 */
[----:B------:R-:W-:Y:S02]  /*04d0*/  CS2R R62, SRZ ;  /* 0x00000000003e7805 */ /* 0x000fe4000001ff00 */
[----:B------:R-:W-:-:S02]  /*04e0*/  CS2R R64, SRZ ;  /* 0x0000000000407805 */ /* 0x000fc4000001ff00 */
[----:B------:R-:W-:Y:S02]  /*04f0*/  CS2R R66, SRZ ;  /* 0x0000000000427805 */ /* 0x000fe4000001ff00 */
[----:B------:R-:W-:Y:S02]  /*0500*/  CS2R R68, SRZ ;  /* 0x0000000000447805 */ /* 0x000fe4000001ff00 */
[----:B------:R-:W-:Y:S02]  /*0510*/  CS2R R70, SRZ ;  /* 0x0000000000467805 */ /* 0x000fe4000001ff00 */
[----:B------:R-:W-:Y:S02]  /*0520*/  CS2R R72, SRZ ;  /* 0x0000000000487805 */ /* 0x000fe4000001ff00 */
[----:B------:R-:W-:Y:S02]  /*0530*/  CS2R R74, SRZ ;  /* 0x00000000004a7805 */ /* 0x000fe4000001ff00 */
[----:B------:R-:W-:Y:S01]  /*0540*/  CS2R R76, SRZ ;  /* 0x00000000004c7805 */ /* 0x000fe2000001ff00 */
[----:B-1----:R-:W1:Y:S01]  /*0550*/  MUFU.RCP R7, R7 ;  /* 0x0000000700077308 */ /* 0x002e620000001000 */
[----:B------:R-:W-:-:S02]  /*0560*/  CS2R R78, SRZ ;  /* 0x00000000004e7805 */ /* 0x000fc4000001ff00 */
[----:B------:R-:W-:Y:S02]  /*0570*/  CS2R R80, SRZ ;  /* 0x0000000000507805 */ /* 0x000fe4000001ff00 */
[----:B------:R-:W-:Y:S02]  /*0580*/  CS2R R82, SRZ ;  /* 0x0000000000527805 */ /* 0x000fe4000001ff00 */
[----:B------:R-:W-:Y:S02]  /*0590*/  LOP3.LUT R160, R160, 0x7fffffc, RZ, 0xc0, !PT ;  /* 0x07fffffca0a07812 */ /* 0x000fe400078ec0ff */
[----:B------:R-:W-:Y:S02]  /*05a0*/  CS2R R84, SRZ ;  /* 0x0000000000547805 */ /* 0x000fe4000001ff00 */
[----:B------:R-:W-:Y:S01]  /*05b0*/  CS2R R86, SRZ ;  /* 0x0000000000567805 */ /* 0x000fe2000001ff00 */
[----:B------:R-:W-:Y:S01]  /*05c0*/  UMOV UR19, 0x1 ;  /* 0x0000000100137882 */ /* 0x000fe20000000000 */
[----:B------:R-:W-:Y:S01]  /*05d0*/  UMOV UR20, 0xffffffff ;  /* 0xffffffff00147882 */ /* 0x000fe20000000000 */
[----:B------:R-:W-:Y:S01]  /*05e0*/  UMOV UR4, URZ ;  /* 0x0000003f00047c82 */ /* 0x000fe20008000000 */
[----:B------:R-:W-:Y:S01]  /*05f0*/  UMOV UR5, URZ ;  /* 0x0000003f00057c82 */ /* 0x000fe20008000000 */
[----:B-1----:R-:W-:Y:S01]  /*0600*/  VIADD R2, R7, 0xffffffe ;  /* 0x0ffffffe07027836 */ /* 0x002fe20000000000 */
[----:B------:R-:W-:-:S03]  /*0610*/  IABS R7, R10 ;  /* 0x0000000a00077213 */ /* 0x000fc60000000000 */
[----:B------:R1:W2:Y:S02]  /*0620*/  F2I.FTZ.U32.TRUNC.NTZ R3, R2 ;  /* 0x0000000200037305 */ /* 0x0002a4000021f000 */
[----:B-1----:R-:W-:Y:S02]  /*0630*/  IMAD.MOV.U32 R2, RZ, RZ, RZ ;  /* 0x000000ffff027224 */ /* 0x002fe400078e00ff */
[----:B--2---:R-:W-:-:S04]  /*0640*/  IMAD.MOV R8, RZ, RZ, -R3 ;  /* 0x000000ffff087224 */ /* 0x004fc800078e0a03 */
[----:B------:R-:W-:Y:S01]  /*0650*/  IMAD R13, R8, R11, RZ ;  /* 0x0000000b080d7224 */ /* 0x000fe200078e02ff */
[----:B------:R-:W-:-:S03]  /*0660*/  IABS R8, R6 ;  /* 0x0000000600087213 */ /* 0x000fc60000000000 */
[----:B------:R-:W-:-:S04]  /*0670*/  IMAD.HI.U32 R3, R3, R13, R2 ;  /* 0x0000000d03037227 */ /* 0x000fc800078e0002 */
[----:B------:R-:W-:Y:S02]  /*0680*/  IMAD.MOV R13, RZ, RZ, -R8 ;  /* 0x000000ffff0d7224 */ /* 0x000fe400078e0a08 */
[----:B------:R-:W-:-:S04]  /*0690*/  IMAD.HI.U32 R2, R3, R7, RZ ;  /* 0x0000000703027227 */ /* 0x000fc800078e00ff */
[----:B------:R-:W-:Y:S02]  /*06a0*/  IMAD R2, R2, R13, R7 ;  /* 0x0000000d02027224 */ /* 0x000fe400078e0207 */
[----:B------:R-:W-:-:S03]  /*06b0*/  IMAD.HI.U32 R8, R3, R12, RZ ;  /* 0x0000000c03087227 */ /* 0x000fc600078e00ff */
[----:B------:R-:W-:Y:S01]  /*06c0*/  ISETP.GT.U32.AND P0, PT, R11, R2, PT ;  /* 0x000000020b00720c */ /* 0x000fe20003f04070 */
[----:B------:R-:W-:Y:S02]  /*06d0*/  IMAD R7, R8, R13, R12 ;  /* 0x0000000d08077224 */ /* 0x000fe400078e020c */
[----:B------:R-:W-:-:S03]  /*06e0*/  VIADD R3, R9, 0xffffffe ;  /* 0x0ffffffe09037836 */ /* 0x000fc60000000000 */
[----:B------:R-:W-:-:S03]  /*06f0*/  ISETP.GT.U32.AND P3, PT, R11, R7, PT ;  /* 0x000000070b00720c */ /* 0x000fc60003f64070 */
[----:B------:R-:W1:Y:S04]  /*0700*/  F2I.FTZ.U32.TRUNC.NTZ R3, R3 ;  /* 0x0000000300037305 */ /* 0x000e68000021f000 */
[----:B------:R-:W-:-:S05]  /*0710*/  @!P0 IMAD.IADD R2, R2, 0x1, -R11 ;  /* 0x0000000102028824 */ /* 0x000fca00078e0a0b */
[----:B------:R-:W-:Y:S01]  /*0720*/  ISETP.GT.U32.AND P0, PT, R11, R2, PT ;  /* 0x000000020b00720c */ /* 0x000fe20003f04070 */
[----:B------:R-:W-:Y:S02]  /*0730*/  @!P3 IMAD.IADD R7, R7, 0x1, -R11 ;  /* 0x000000010707b824 */ /* 0x000fe400078e0a0b */
[----:B------:R-:W-:Y:S02]  /*0740*/  @!P3 VIADD R8, R8, 0x1 ;  /* 0x000000010808b836 */ /* 0x000fe40000000000 */
[----:B-1----:R-:W-:Y:S01]  /*0750*/  IMAD.MOV R10, RZ, RZ, -R3 ;  /* 0x000000ffff0a7224 */ /* 0x002fe200078e0a03 */
[----:B------:R-:W-:-:S03]  /*0760*/  ISETP.GE.U32.AND P1, PT, R7, R11, PT ;  /* 0x0000000b0700720c */ /* 0x000fc60003f26070 */
[----:B------:R-:W-:-:S04]  /*0770*/  IMAD R9, R10, R21, RZ ;  /* 0x000000150a097224 */ /* 0x000fc800078e02ff */
[----:B------:R-:W-:Y:S01]  /*0780*/  @!P0 IMAD.IADD R2, R2, 0x1, -R11 ;  /* 0x0000000102028824 */ /* 0x000fe200078e0a0b */
[----:B------:R-:W-:-:S03]  /*0790*/  ISETP.NE.AND P0, PT, R6, RZ, PT ;  /* 0x000000ff0600720c */ /* 0x000fc60003f05270 */
[----:B------:R-:W-:Y:S02]  /*07a0*/  @!P2 IMAD.MOV R2, RZ, RZ, -R2 ;  /* 0x000000ffff02a224 */ /* 0x000fe400078e0a02 */
[----:B------:R-:W-:-:S03]  /*07b0*/  @P1 VIADD R8, R8, 0x1 ;  /* 0x0000000108081836 */ /* 0x000fc60000000000 */
[----:B------:R-:W-:Y:S01]  /*07c0*/  SEL R7, R5, R2, !P0 ;  /* 0x0000000205077207 */ /* 0x000fe20004000000 */
[----:B------:R-:W-:Y:S02]  /*07d0*/  IMAD.MOV.U32 R2, RZ, RZ, RZ ;  /* 0x000000ffff027224 */ /* 0x000fe400078e00ff */
[----:B------:R-:W-:Y:S02]  /*07e0*/  @!P4 IMAD.MOV R8, RZ, RZ, -R8 ;  /* 0x000000ffff08c224 */ /* 0x000fe400078e0a08 */
[----:B------:R-:W-:Y:S01]  /*07f0*/  IMAD.HI.U32 R6, R3, R9, R2 ;  /* 0x0000000903067227 */ /* 0x000fe200078e0002 */
[--C-:B------:R-:W-:Y:S02]  /*0800*/  SHF.R.U32.HI R9, RZ, 0x2, R18.reuse ;  /* 0x00000002ff097819 */ /* 0x100fe40000011612 */
[----:B------:R-:W-:Y:S01]  /*0810*/  SHF.R.U32.HI R3, RZ, 0x4, R18 ;  /* 0x00000004ff037819 */ /* 0x000fe20000011612 */
[----:B------:R-:W-:Y:S01]  /*0820*/  IMAD.IADD R2, R4, 0x1, R7 ;  /* 0x0000000104027824 */ /* 0x000fe200078e0207 */
[----:B------:R-:W-:-:S02]  /*0830*/  IABS R4, R0 ;  /* 0x0000000000047213 */ /* 0x000fc40000000000 */
[----:B------:R-:W-:Y:S01]  /*0840*/  SGXT.U32 R9, R9, 0x5 ;  /* 0x000000050909781a */ /* 0x000fe20000000000 */
[----:B------:R-:W-:Y:S01]  /*0850*/  IMAD.SHL.U32 R2, R2, 0x80, RZ ;  /* 0x0000008002027824 */ /* 0x000fe200078e00ff */
[----:B------:R-:W-:Y:S01]  /*0860*/  SGXT.U32 R3, R3, 0x3 ;  /* 0x000000030303781a */ /* 0x000fe20000000000 */
[----:B------:R-:W-:Y:S01]  /*0870*/  IMAD.MOV R13, RZ, RZ, -R4 ;  /* 0x000000ffff0d7224 */ /* 0x000fe200078e0a04 */
[----:B------:R-:W-:Y:S02]  /*0880*/  SEL R5, R5, R8, !P0 ;  /* 0x0000000805057207 */ /* 0x000fe40004000000 */
[C---:B------:R-:W-:Y:S02]  /*0890*/  LOP3.LUT R4, R2.reuse, R9, RZ, 0xfc, !PT ;  /* 0x0000000902047212 */ /* 0x040fe400078efcff */
[----:B------:R-:W-:Y:S01]  /*08a0*/  LOP3.LUT R3, R2, R3, RZ, 0xfc, !PT ;  /* 0x0000000302037212 */ /* 0x000fe200078efcff */
[----:B------:R-:W-:Y:S01]  /*08b0*/  IMAD.SHL.U32 R5, R5, 0x80, RZ ;  /* 0x0000008005057824 */ /* 0x000fe200078e00ff */
[----:B------:R-:W-:-:S02]  /*08c0*/  IABS R11, R4 ;  /* 0x00000004000b7213 */ /* 0x000fc40000000000 */
[----:B------:R-:W-:Y:S02]  /*08d0*/  LOP3.LUT R7, R2, 0x20, R9, 0xfe, !PT ;  /* 0x0000002002077812 */ /* 0x000fe400078efe09 */
[----:B------:R-:W-:Y:S02]  /*08e0*/  LOP3.LUT R8, R2, 0x40, R9, 0xfe, !PT ;  /* 0x0000004002087812 */ /* 0x000fe400078efe09 */
[----:B------:R-:W-:Y:S01]  /*08f0*/  LOP3.LUT R23, R2, 0x60, R9, 0xfe, !PT ;  /* 0x0000006002177812 */ /* 0x000fe200078efe09 */
[----:B------:R-:W-:Y:S01]  /*0900*/  IMAD.HI.U32 R2, R6, R11, RZ ;  /* 0x0000000b06027227 */ /* 0x000fe200078e00ff */
[----:B------:R-:W-:Y:S02]  /*0910*/  IABS R15, R7 ;  /* 0x00000007000f7213 */ /* 0x000fe40000000000 */
[----:B------:R-:W-:Y:S02]  /*0920*/  ISETP.GE.AND P1, PT, R8, RZ, PT ;  /* 0x000000ff0800720c */ /* 0x000fe40003f26270 */
[----:B------:R-:W-:Y:S01]  /*0930*/  IABS R12, R8 ;  /* 0x00000008000c7213 */ /* 0x000fe20000000000 */
[----:B------:R-:W-:Y:S01]  /*0940*/  IMAD R8, R2, R13, R11 ;  /* 0x0000000d02087224 */ /* 0x000fe200078e020b */
[----:B------:R-:W-:Y:S01]  /*0950*/  IABS R17, R23 ;  /* 0x0000001700117213 */ /* 0x000fe20000000000 */
[----:B------:R-:W-:Y:S01]  /*0960*/  IMAD.SHL.U32 R11, R18, 0x8, RZ ;  /* 0x00000008120b7824 */ /* 0x000fe200078e00ff */
[----:B------:R-:W-:Y:S01]  /*0970*/  ISETP.GE.AND P0, PT, R4, RZ, PT ;  /* 0x000000ff0400720c */ /* 0x000fe20003f06270 */
[----:B------:R-:W-:Y:S01]  /*0980*/  IMAD.HI.U32 R4, R6, R15, RZ ;  /* 0x0000000f06047227 */ /* 0x000fe200078e00ff */
[----:B------:R-:W-:-:S02]  /*0990*/  ISETP.GE.AND P2, PT, R7, RZ, PT ;  /* 0x000000ff0700720c */ /* 0x000fc40003f46270 */
[----:B------:R-:W-:Y:S01]  /*09a0*/  ISETP.GT.U32.AND P6, PT, R21, R8, PT ;  /* 0x000000081500720c */ /* 0x000fe20003fc4070 */
[C---:B------:R-:W-:Y:S01]  /*09b0*/  IMAD.HI.U32 R7, R6.reuse, R12, RZ ;  /* 0x0000000c06077227 */ /* 0x040fe200078e00ff */
[----:B------:R-:W-:Y:S02]  /*09c0*/  LOP3.LUT R27, R5, 0x20, R9, 0xfe, !PT ;  /* 0x00000020051b7812 */ /* 0x000fe400078efe09 */
[----:B------:R-:W-:Y:S01]  /*09d0*/  LOP3.LUT R2, R9, 0x20, RZ, 0xfc, !PT ;  /* 0x0000002009027812 */ /* 0x000fe200078efcff */
[----:B------:R-:W-:Y:S01]  /*09e0*/  IMAD.HI.U32 R6, R6, R17, RZ ;  /* 0x0000001106067227 */ /* 0x000fe200078e00ff */
[----:B------:R-:W-:Y:S02]  /*09f0*/  LOP3.LUT R25, R5, R9, RZ, 0xfc, !PT ;  /* 0x0000000905197212 */ /* 0x000fe400078efcff */
[----:B------:R-:W-:Y:S01]  /*0a00*/  LOP3.LUT R29, R5, 0x40, R9, 0xfe, !PT ;  /* 0x00000040051d7812 */ /* 0x000fe200078efe09 */
[-C--:B------:R-:W-:Y:S01]  /*0a10*/  IMAD R10, R4, R13.reuse, R15 ;  /* 0x0000000d040a7224 */ /* 0x080fe200078e020f */
[----:B------:R-:W-:Y:S01]  /*0a20*/  LOP3.LUT R4, R9, 0x40, RZ, 0xfc, !PT ;  /* 0x0000004009047812 */ /* 0x000fe200078efcff */
[-C--:B------:R-:W-:Y:S01]  /*0a30*/  IMAD R12, R7, R13.reuse, R12 ;  /* 0x0000000d070c7224 */ /* 0x080fe200078e020c */
[----:B------:R-:W-:Y:S01]  /*0a40*/  LOP3.LUT R7, R11, 0x18, R18, 0x48, !PT ;  /* 0x000000180b077812 */ /* 0x000fe200078e4812 */
[----:B------:R-:W-:Y:S01]  /*0a50*/  IMAD R13, R6, R13, R17 ;  /* 0x0000000d060d7224 */ /* 0x000fe200078e0211 */
[C---:B------:R-:W-:Y:S01]  /*0a60*/  ISETP.GT.U32.AND P3, PT, R21.reuse, R10, PT ;  /* 0x0000000a1500720c */ /* 0x040fe20003f64070 */
[----:B------:R-:W-:Y:S01]  /*0a70*/  @!P6 IMAD.IADD R8, R8, 0x1, -R21 ;  /* 0x000000010808e824 */ /* 0x000fe200078e0a15 */
[----:B------:R-:W-:Y:S01]  /*0a80*/  ISETP.GT.U32.AND P4, PT, R21, R12, PT ;  /* 0x0000000c1500720c */ /* 0x000fe20003f84070 */
[----:B------:R-:W-:Y:S01]  /*0a90*/  IMAD.HI R15, R27, 0x2aaaaaab, RZ ;  /* 0x2aaaaaab1b0f7827 */ /* 0x000fe200078e02ff */
[----:B------:R-:W-:-:S02]  /*0aa0*/  ISETP.GT.U32.AND P5, PT, R21, R13, PT ;  /* 0x0000000d1500720c */ /* 0x000fc40003fa4070 */
[----:B------:R-:W-:Y:S01]  /*0ab0*/  ISETP.GT.U32.AND P6, PT, R21, R8, PT ;  /* 0x000000081500720c */ /* 0x000fe20003fc4070 */
[----:B------:R-:W-:Y:S01]  /*0ac0*/  IMAD R2, R2, 0x20, R7 ;  /* 0x0000002002027824 */ /* 0x000fe200078e0207 */
[----:B------:R-:W-:Y:S01]  /*0ad0*/  SHF.R.U32.HI R16, RZ, 0x1f, R15 ;  /* 0x0000001fff107819 */ /* 0x000fe2000001160f */
[----:B------:R-:W-:Y:S01]  /*0ae0*/  IMAD R4, R4, 0x20, R7 ;  /* 0x0000002004047824 */ /* 0x000fe200078e0207 */
[----:B------:R-:W-:Y:S01]  /*0af0*/  LOP3.LUT R6, R9, 0x60, RZ, 0xfc, !PT ;  /* 0x0000006009067812 */ /* 0x000fe200078efcff */
[----:B------:R-:W-:Y:S01]  /*0b00*/  IMAD.HI R17, R29, 0x2aaaaaab, RZ ;  /* 0x2aaaaaab1d117827 */ /* 0x000fe200078e02ff */
[----:B------:R-:W-:Y:S02]  /*0b10*/  LEA.HI R16, R15, R16, RZ, 0x17 ;  /* 0x000000100f107211 */ /* 0x000fe400078fb8ff */
[----:B------:R-:W-:Y:S01]  /*0b20*/  LOP3.LUT R31, R5, 0x60, R9, 0xfe, !PT ;  /* 0x00000060051f7812 */ /* 0x000fe200078efe09 */
[----:B------:R-:W-:Y:S01]  /*0b30*/  @!P3 IMAD.IADD R10, R10, 0x1, -R21 ;  /* 0x000000010a0ab824 */ /* 0x000fe200078e0a15 */
[----:B------:R-:W-:Y:S01]  /*0b40*/  SHF.R.U32.HI R20, RZ, 0x1f, R17 ;  /* 0x0000001fff147819 */ /* 0x000fe20000011611 */
[--C-:B------:R-:W-:Y:S01]  /*0b50*/  @!P4 IMAD.IADD R12, R12, 0x1, -R21.reuse ;  /* 0x000000010c0cc824 */ /* 0x100fe200078e0a15 */
[----:B------:R-:W-:Y:S01]  /*0b60*/  LOP3.LUT R11, R11, 0x18, RZ, 0xc0, !PT ;  /* 0x000000180b0b7812 */ /* 0x000fe200078ec0ff */
[----:B------:R-:W-:Y:S01]  /*0b70*/  @!P5 IMAD.IADD R13, R13, 0x1, -R21 ;  /* 0x000000010d0dd824 */ /* 0x000fe200078e0a15 */
[C---:B------:R-:W-:Y:S01]  /*0b80*/  ISETP.GT.U32.AND P5, PT, R21.reuse, R10, PT ;  /* 0x0000000a1500720c */ /* 0x040fe20003fa4070 */
[----:B------:R-:W-:Y:S01]  /*0b90*/  IMAD R6, R6, 0x20, R7 ;  /* 0x0000002006067824 */ /* 0x000fe200078e0207 */
[C---:B------:R-:W-:Y:S01]  /*0ba0*/  ISETP.GT.U32.AND P4, PT, R21.reuse, R12, PT ;  /* 0x0000000c1500720c */ /* 0x040fe20003f84070 */
[----:B------:R-:W-:Y:S01]  /*0bb0*/  @!P6 IMAD.IADD R8, R8, 0x1, -R21 ;  /* 0x000000010808e824 */ /* 0x000fe200078e0a15 */
[----:B------:R-:W-:Y:S01]  /*0bc0*/  ISETP.GT.U32.AND P3, PT, R21, R13, PT ;  /* 0x0000000d1500720c */ /* 0x000fe20003f64070 */
[----:B------:R-:W-:Y:S01]  /*0bd0*/  IMAD R16, R16, -0xc00, R27 ;  /* 0xfffff40010107824 */ /* 0x000fe200078e021b */
[----:B------:R-:W-:Y:S01]  /*0be0*/  ISETP.GE.AND P6, PT, R23, RZ, PT ;  /* 0x000000ff1700720c */ /* 0x000fe20003fc6270 */
[----:B------:R-:W-:Y:S01]  /*0bf0*/  IMAD R7, R9, 0x20, R7 ;  /* 0x0000002009077824 */ /* 0x000fe200078e0207 */
[----:B------:R-:W1:Y:S01]  /*0c00*/  LDC.64 R26, c[0x0][0x210] ;  /* 0x00008400ff1a7b82 */ /* 0x000e620000000a00 */
[----:B------:R-:W-:Y:S01]  /*0c10*/  IMAD.HI R9, R25, 0x2aaaaaab, RZ ;  /* 0x2aaaaaab19097827 */ /* 0x000fe200078e02ff */
[----:B------:R-:W-:-:S02]  /*0c20*/  LEA.HI R20, R17, R20, RZ, 0x17 ;  /* 0x0000001411147211 */ /* 0x000fc400078fb8ff */
[----:B------:R-:W-:Y:S01]  /*0c30*/  LEA R37, R2, UR18, 0x1 ;  /* 0x0000001202257c11 */ /* 0x000fe2000f8e08ff */
[----:B------:R-:W-:Y:S01]  /*0c40*/  IMAD.HI R19, R31, 0x2aaaaaab, RZ ;  /* 0x2aaaaaab1f137827 */ /* 0x000fe200078e02ff */
[----:B------:R-:W-:Y:S02]  /*0c50*/  SHF.R.U32.HI R14, RZ, 0x1f, R9 ;  /* 0x0000001fff0e7819 */ /* 0x000fe40000011609 */
[----:B------:R-:W-:Y:S01]  /*0c60*/  LEA R39, R4, UR18, 0x1 ;  /* 0x0000001204277c11 */ /* 0x000fe2000f8e08ff */
[----:B------:R-:W-:Y:S01]  /*0c70*/  @!P5 IMAD.IADD R10, R10, 0x1, -R21 ;  /* 0x000000010a0ad824 */ /* 0x000fe200078e0a15 */
[----:B------:R-:W-:Y:S01]  /*0c80*/  SHF.R.U32.HI R22, RZ, 0x1f, R19 ;  /* 0x0000001fff167819 */ /* 0x000fe20000011613 */
[--C-:B------:R-:W-:Y:S01]  /*0c90*/  @!P4 IMAD.IADD R12, R12, 0x1, -R21.reuse ;  /* 0x000000010c0cc824 */ /* 0x100fe200078e0a15 */
[----:B------:R-:W-:Y:S01]  /*0ca0*/  LEA.HI R14, R9, R14, RZ, 0x17 ;  /* 0x0000000e090e7211 */ /* 0x000fe200078fb8ff */
[----:B------:R-:W-:Y:S01]  /*0cb0*/  @!P3 IMAD.IADD R13, R13, 0x1, -R21 ;  /* 0x000000010d0db824 */ /* 0x000fe200078e0a15 */
[----:B------:R-:W-:Y:S01]  /*0cc0*/  ISETP.NE.AND P3, PT, R0, RZ, PT ;  /* 0x000000ff0000720c */ /* 0x000fe20003f65270 */
[----:B------:R-:W-:Y:S01]  /*0cd0*/  @!P0 IMAD.MOV R8, RZ, RZ, -R8 ;  /* 0x000000ffff088224 */ /* 0x000fe200078e0a08 */
[----:B------:R-:W-:Y:S01]  /*0ce0*/  LOP3.LUT R9, RZ, R0, RZ, 0x33, !PT ;  /* 0x00000000ff097212 */ /* 0x000fe200078e33ff */
[----:B------:R-:W-:Y:S01]  /*0cf0*/  @!P2 IMAD.MOV R10, RZ, RZ, -R10 ;  /* 0x000000ffff0aa224 */ /* 0x000fe200078e0a0a */
[----:B------:R-:W-:Y:S01]  /*0d00*/  LEA.HI R22, R19, R22, RZ, 0x17 ;  /* 0x0000001613167211 */ /* 0x000fe200078fb8ff */
[----:B------:R-:W-:Y:S01]  /*0d10*/  @!P1 IMAD.MOV R12, RZ, RZ, -R12 ;  /* 0x000000ffff0c9224 */ /* 0x000fe200078e0a0c */
[C---:B------:R-:W-:Y:S01]  /*0d20*/  SEL R24, R9.reuse, R8, !P3 ;  /* 0x0000000809187207 */ /* 0x040fe20005800000 */
[----:B------:R-:W-:Y:S01]  /*0d30*/  @!P6 IMAD.MOV R13, RZ, RZ, -R13 ;  /* 0x000000ffff0de224 */ /* 0x000fe200078e0a0d */
[C---:B------:R-:W-:Y:S01]  /*0d40*/  SEL R10, R9.reuse, R10, !P3 ;  /* 0x0000000a090a7207 */ /* 0x040fe20005800000 */
[----:B------:R-:W-:Y:S01]  /*0d50*/  IMAD R14, R14, -0xc00, R25 ;  /* 0xfffff4000e0e7824 */ /* 0x000fe200078e0219 */
[C---:B------:R-:W-:Y:S01]  /*0d60*/  SEL R12, R9.reuse, R12, !P3 ;  /* 0x0000000c090c7207 */ /* 0x040fe20005800000 */
[----:B------:R-:W-:Y:S01]  /*0d70*/  IMAD R20, R20, -0xc00, R29 ;  /* 0xfffff40014147824 */ /* 0x000fe200078e021d */
[----:B------:R-:W-:Y:S01]  /*0d80*/  SEL R8, R9, R13, !P3 ;  /* 0x0000000d09087207 */ /* 0x000fe20005800000 */
[----:B------:R-:W-:Y:S01]  /*0d90*/  IMAD R22, R22, -0xc00, R31 ;  /* 0xfffff40016167824 */ /* 0x000fe200078e021f */
[----:B------:R-:W-:Y:S01]  /*0da0*/  LEA R19, R7, UR18, 0x1 ;  /* 0x0000001207137c11 */ /* 0x000fe2000f8e08ff */
[--C-:B------:R-:W-:Y:S01]  /*0db0*/  IMAD R21, R24, 0xc00, R11.reuse ;  /* 0x00000c0018157824 */ /* 0x100fe200078e020b */
[----:B------:R-:W-:Y:S01]  /*0dc0*/  LEA R41, R6, UR18, 0x1 ;  /* 0x0000001206297c11 */ /* 0x000fe2000f8e08ff */
[----:B------:R-:W-:-:S02]  /*0dd0*/  IMAD R23, R10, 0xc00, R11 ;  /* 0x00000c000a177824 */ /* 0x000fc400078e020b */
[--C-:B------:R-:W-:Y:S02]  /*0de0*/  IMAD R29, R14, 0xc00, R11.reuse ;  /* 0x00000c000e1d7824 */ /* 0x100fe400078e020b */
[--C-:B------:R-:W-:Y:S02]  /*0df0*/  IMAD R31, R16, 0xc00, R11.reuse ;  /* 0x00000c00101f7824 */ /* 0x100fe400078e020b */
[--C-:B------:R-:W-:Y:S02]  /*0e00*/  IMAD R33, R20, 0xc00, R11.reuse ;  /* 0x00000c0014217824 */ /* 0x100fe400078e020b */
[--C-:B------:R-:W-:Y:S02]  /*0e10*/  IMAD R9, R22, 0xc00, R11.reuse ;  /* 0x00000c0016097824 */ /* 0x100fe400078e020b */
[--C-:B------:R-:W-:Y:S02]  /*0e20*/  IMAD R25, R12, 0xc00, R11.reuse ;  /* 0x00000c000c197824 */ /* 0x100fe400078e020b */
[----:B------:R-:W-:-:S02]  /*0e30*/  IMAD R11, R8, 0xc00, R11 ;  /* 0x00000c00080b7824 */ /* 0x000fc400078e020b */
[----:B-1----:R-:W-:-:S04]  /*0e40*/  IMAD.WIDE R20, R21, 0x2, R26 ;  /* 0x0000000215147825 */ /* 0x002fc800078e021a */
[--C-:B------:R-:W-:Y:S01]  /*0e50*/  IMAD.WIDE R22, R23, 0x2, R26.reuse ;  /* 0x0000000217167825 */ /* 0x100fe200078e021a */
[----:B------:R-:W-:Y:S01]  /*0e60*/  @!PT LDS RZ, [RZ] ;  /* 0x00000000fffff984 */ /* 0x000fe20000000800 */
[----:B------:R-:W-:Y:S01]  /*0e70*/  @!PT LDS RZ, [RZ] ;  /* 0x00000000fffff984 */ /* 0x000fe20000000800 */
[----:B------:R-:W-:Y:S01]  /*0e80*/  @!PT LDS RZ, [RZ] ;  /* 0x00000000fffff984 */ /* 0x000fe20000000800 */
[----:B------:R-:W-:Y:S01]  /*0e90*/  LDGSTS.E.BYPASS.128 [R19], desc[UR22][R20.64] ;  /* 0x0000000014137fae */ /* 0x000fe2000b901c56 */
[----:B------:R-:W-:Y:S02]  /*0ea0*/  IADD3 R8, P0, R20, 0x80, RZ ;  /* 0x0000008014087810 */ /* 0x000fe40007f1e0ff */
[--C-:B------:R-:W-:Y:S01]  /*0eb0*/  IMAD.WIDE R24, R25, 0x2, R26.reuse ;  /* 0x0000000219187825 */ /* 0x100fe200078e021a */
[----:B------:R-:W-:Y:S03]  /*0ec0*/  LDGSTS.E.BYPASS.128 [R37], desc[UR22][R22.64] ;  /* 0x0000000016257fae */ /* 0x000fe6000b901c56 */
[----:B------:R-:W-:Y:S01]  /*0ed0*/  IMAD.WIDE R26, R11, 0x2, R26 ;  /* 0x000000020b1a7825 */ /* 0x000fe200078e021a */
[----:B------:R-:W-:Y:S03]  /*0ee0*/  LDGSTS.E.BYPASS.128 [R39], desc[UR22][R24.64] ;  /* 0x0000000018277fae */ /* 0x000fe6000b901c56 */
[--C-:B------:R-:W-:Y:S01]  /*0ef0*/  IMAD.WIDE R28, R29, 0x2, R34.reuse ;  /* 0x000000021d1c7825 */ /* 0x100fe200078e0222 */
[----:B------:R-:W-:Y:S03]  /*0f00*/  LDGSTS.E.BYPASS.128 [R41], desc[UR22][R26.64] ;  /* 0x000000001a297fae */ /* 0x000fe6000b901c56 */
[--C-:B------:R-:W-:Y:S01]  /*0f10*/  IMAD.WIDE R30, R31, 0x2, R34.reuse ;  /* 0x000000021f1e7825 */ /* 0x100fe200078e0222 */
[----:B------:R-:W0:Y:S03]  /*0f20*/  LDGDEPBAR ;  /* 0x00000000000079af */ /* 0x000e260000000000 */
[----:B------:R-:W-:Y:S01]  /*0f30*/  IMAD.WIDE R32, R33, 0x2, R34 ;  /* 0x0000000221207825 */ /* 0x000fe200078e0222 */
[----:B------:R-:W-:Y:S01]  /*0f40*/  LDGSTS.E.BYPASS.128 [R19+0x6000], desc[UR22][R28.64] ;  /* 0x060000001c137fae */ /* 0x000fe2000b901c56 */
[----:B------:R-:W-:-:S02]  /*0f50*/  IADD3 R17, P2, R30, 0x80, RZ ;  /* 0x000000801e117810 */ /* 0x000fc40007f5e0ff */
[----:B------:R-:W-:Y:S01]  /*0f60*/  IMAD.WIDE R34, R9, 0x2, R34 ;  /* 0x0000000209227825 */ /* 0x000fe200078e0222 */
[----:B------:R-:W-:Y:S01]  /*0f70*/  LDGSTS.E.BYPASS.128 [R37+0x6000], desc[UR22][R30.64] ;  /* 0x060000001e257fae */ /* 0x000fe2000b901c56 */
[----:B------:R-:W-:Y:S02]  /*0f80*/  IADD3 R9, P1, R22, 0x80, RZ ;  /* 0x0000008016097810 */ /* 0x000fe40007f3e0ff */
[----:B------:R-:W-:Y:S01]  /*0f90*/  IMAD.X R10, RZ, RZ, R21, P0 ;  /* 0x000000ffff0a7224 */ /* 0x000fe200000e0615 */
[----:B------:R-:W-:Y:S01]  /*0fa0*/  LDGSTS.E.BYPASS.128 [R39+0x6000], desc[UR22][R32.64] ;  /* 0x0600000020277fae */ /* 0x000fe2000b901c56 */
[----:B------:R-:W-:Y:S01]  /*0fb0*/  IADD3 R11, P0, R24, 0x80, RZ ;  /* 0x00000080180b7810 */ /* 0x000fe20007f1e0ff */
[----:B------:R-:W-:Y:S01]  /*0fc0*/  IMAD.X R12, RZ, RZ, R23, P1 ;  /* 0x000000ffff0c7224 */ /* 0x000fe200008e0617 */
[----:B------:R-:W-:Y:S01]  /*0fd0*/  IADD3 R13, P1, R26, 0x80, RZ ;  /* 0x000000801a0d7810 */ /* 0x000fe20007f3e0ff */
[----:B------:R-:W-:Y:S01]  /*0fe0*/  LDGSTS.E.BYPASS.128 [R41+0x6000], desc[UR22][R34.64] ;  /* 0x0600000022297fae */ /* 0x000fe2000b901c56 */
[----:B------:R-:W-:-:S02]  /*0ff0*/  IMAD.X R157, RZ, RZ, R31, P2 ;  /* 0x000000ffff9d7224 */ /* 0x000fc400010e061f */
[----:B------:R-:W-:Y:S01]  /*1000*/  IMAD.X R14, RZ, RZ, R25, P0 ;  /* 0x000000ffff0e7224 */ /* 0x000fe200000e0619 */
[----:B------:R-:W0:Y:S01]  /*1010*/  LDGDEPBAR ;  /* 0x00000000000079af */ /* 0x000e220000000000 */
[----:B------:R-:W-:Y:S01]  /*1020*/  BAR.SYNC.DEFER_BLOCKING 0x0 ;  /* 0x0000000000007b1d */ /* 0x000fe20000010000 */
[----:B------:R-:W-:Y:S01]  /*1030*/  IADD3 R15, P0, R28, 0x80, RZ ;  /* 0x000000801c0f7810 */ /* 0x000fe20007f1e0ff */
[----:B------:R-:W-:Y:S01]  /*1040*/  IMAD.X R16, RZ, RZ, R27, P1 ;  /* 0x000000ffff107224 */ /* 0x000fe200008e061b */
[----:B------:R-:W-:-:S03]  /*1050*/  IADD3 R155, P1, R32, 0x80, RZ ;  /* 0x00000080209b7810 */ /* 0x000fc60007f3e0ff */
[----:B------:R-:W-:Y:S01]  /*1060*/  IMAD.X R154, RZ, RZ, R29, P0 ;  /* 0x000000ffff9a7224 */ /* 0x000fe200000e061d */
[----:B------:R-:W-:Y:S01]  /*1070*/  IADD3 R156, P0, R34, 0x80, RZ ;  /* 0x00000080229c7810 */ /* 0x000fe20007f1e0ff */
[----:B------:R-:W-:-:S04]  /*1080*/  IMAD.X R158, RZ, RZ, R33, P1 ;  /* 0x000000ffff9e7224 */ /* 0x000fc800008e0621 */
[----:B------:R-:W-:Y:S01]  /*1090*/  IMAD.X R159, RZ, RZ, R35, P0 ;  /* 0x000000ffff9f7224 */ /* 0x000fe200000e0623 */
[----:B------:R-:W-:Y:S01]  /*10a0*/  @!PT LDS RZ, [RZ] ;  /* 0x00000000fffff984 */ /* 0x000fe20000000800 */
[----:B------:R-:W-:Y:S01]  /*10b0*/  @!PT LDS RZ, [RZ] ;  /* 0x00000000fffff984 */ /* 0x000fe20000000800 */
[----:B------:R-:W-:Y:S01]  /*10c0*/  @!PT LDS RZ, [RZ] ;  /* 0x00000000fffff984 */ /* 0x000fe20000000800 */
[----:B------:R-:W-:Y:S04]  /*10d0*/  LDGSTS.E.BYPASS.128 [R19+0x2000], desc[UR22][R20.64+0x40] ;  /* 0x0200004014137fae */ /* 0x000fe8000b901c56 */
[----:B------:R-:W-:Y:S04]  /*10e0*/  LDGSTS.E.BYPASS.128 [R37+0x2000], desc[UR22][R22.64+0x40] ;  /* 0x0200004016257fae */ /* 0x000fe8000b901c56 */
[----:B------:R1:W-:Y:S04]  /*10f0*/  LDGSTS.E.BYPASS.128 [R39+0x2000], desc[UR22][R24.64+0x40] ;  /* 0x0200004018277fae */ /* 0x0003e8000b901c56 */
[----:B------:R2:W-:Y:S04]  /*1100*/  LDGSTS.E.BYPASS.128 [R41+0x2000], desc[UR22][R26.64+0x40] ;  /* 0x020000401a297fae */ /* 0x0005e8000b901c56 */
[----:B------:R-:W0:Y:S04]  /*1110*/  LDGDEPBAR ;  /* 0x00000000000079af */ /* 0x000e280000000000 */
[----:B------:R3:W-:Y:S01]  /*1120*/  LDGSTS.E.BYPASS.128 [R19+0x8000], desc[UR22][R28.64+0x40] ;  /* 0x080000401c137fae */ /* 0x0007e2000b901c56 */
[----:B-1----:R-:W-:-:S03]  /*1130*/  CS2R R24, SRZ ;  /* 0x0000000000187805 */ /* 0x002fc6000001ff00 */
[----:B------:R1:W-:Y:S01]  /*1140*/  LDGSTS.E.BYPASS.128 [R37+0x8000], desc[UR22][R30.64+0x40] ;  /* 0x080000401e257fae */ /* 0x0003e2000b901c56 */
[----:B--2---:R-:W-:-:S03]  /*1150*/  CS2R R26, SRZ ;  /* 0x00000000001a7805 */ /* 0x004fc6000001ff00 */
[----:B------:R2:W-:Y:S04]  /*1160*/  LDGSTS.E.BYPASS.128 [R39+0x8000], desc[UR22][R32.64+0x40] ;  /* 0x0800004020277fae */ /* 0x0005e8000b901c56 */
[----:B------:R4:W-:Y:S01]  /*1170*/  LDGSTS.E.BYPASS.128 [R41+0x8000], desc[UR22][R34.64+0x40] ;  /* 0x0800004022297fae */ /* 0x0009e2000b901c56 */
[----:B---3--:R-:W-:-:S03]  /*1180*/  CS2R R28, SRZ ;  /* 0x00000000001c7805 */ /* 0x008fc6000001ff00 */
[----:B------:R-:W0:Y:S01]  /*1190*/  LDGDEPBAR ;  /* 0x00000000000079af */ /* 0x000e220000000000 */
[----:B-1----:R-:W-:Y:S02]  /*11a0*/  CS2R R30, SRZ ;  /* 0x00000000001e7805 */ /* 0x002fe4000001ff00 */
[----:B------:R-:W-:Y:S02]  /*11b0*/  CS2R R36, SRZ ;  /* 0x0000000000247805 */ /* 0x000fe4000001ff00 */
[----:B--2---:R-:W-:Y:S02]  /*11c0*/  CS2R R32, SRZ ;  /* 0x0000000000207805 */ /* 0x004fe4000001ff00 */
[----:B------:R-:W-:Y:S02]  /*11d0*/  CS2R R38, SRZ ;  /* 0x0000000000267805 */ /* 0x000fe4000001ff00 */
[----:B----4-:R-:W-:Y:S02]  /*11e0*/  CS2R R34, SRZ ;  /* 0x0000000000227805 */ /* 0x010fe4000001ff00 */
[----:B------:R-:W-:-:S07]  /*11f0*/  CS2R R40, SRZ ;  /* 0x0000000000287805 */ /* 0x000fce000001ff00 */
.L_x_0:
[----:B------:R-:W1:Y:S01]  /*1200*/  SHFL.IDX PT, R18, R160, RZ, 0x1f ;  /* 0x00001fffa0127589 */ /* 0x000e6200000e0000 */
[----:B------:R-:W-:Y:S01]  /*1210*/  UIADD3 UR20, UR20, 0x1, URZ ;  /* 0x0000000114147890 */ /* 0x000fe2000fffe03f */
[----:B------:R-:W-:-:S04]  /*1220*/  DEPBAR.LE SB0, 0x2 ;  /* 0x000080800000791a */ /* 0x000fc80000000000 */
[----:B------:R-:W-:Y:S01]  /*1230*/  UISETP.GE.AND UP0, UPT, UR20, 0x3, UPT ;  /* 0x000000031400788c */ /* 0x000fe2000bf06270 */
[----:B------:R-:W-:Y:S01]  /*1240*/  BAR.SYNC.DEFER_BLOCKING 0x0 ;  /* 0x0000000000007b1d */ /* 0x000fe20000010000 */
[----:B------:R-:W-:Y:S01]  /*1250*/  UIADD3 UR19, UR19, 0x1, URZ ;  /* 0x0000000113137890 */ /* 0x000fe2000fffe03f */
[----:B------:R-:W-:Y:S01]  /*1260*/  IADD3 R22, P1, R8, UR4, RZ ;  /* 0x0000000408167c10 */ /* 0x000fe2000ff3e0ff */
[----:B------:R-:W-:Y:S01]  /*1270*/  USEL UR20, UR20, URZ, !UP0 ;  /* 0x0000003f14147287 */ /* 0x000fe2000c000000 */
[----:B------:R-:W-:Y:S02]  /*1280*/  VIADD R161, R161, 0x20 ;  /* 0x00000020a1a17836 */ /* 0x000fe40000000000 */
[----:B------:R-:W-:Y:S01]  /*1290*/  UMOV UR15, 0x80000020 ;  /* 0x80000020000f7882 */ /* 0x000fe20000000000 */
[----:B------:R-:W-:Y:S01]  /*12a0*/  UMOV UR9, 0x80000020 ;  /* 0x8000002000097882 */ /* 0x000fe20000000000 */
[----:B------:R-:W-:Y:S02]  /*12b0*/  IADD3.X R23, R10, UR5, RZ, P1, !PT ;  /* 0x000000050a177c10 */ /* 0x000fe40008ffe4ff */
[----:B------:R-:W-:-:S02]  /*12c0*/  IADD3 R152, P1, R9, UR4, RZ ;  /* 0x0000000409987c10 */ /* 0x000fc4000ff3e0ff */
[----:B------:R-:W-:Y:S02]  /*12d0*/  ISETP.GE.U32.AND P0, PT, R161, 0xbc0, PT ;  /* 0x00000bc0a100780c */ /* 0x000fe40003f06070 */
[----:B------:R-:W-:Y:S02]  /*12e0*/  IADD3.X R153, R12, UR5, RZ, P1, !PT ;  /* 0x000000050c997c10 */ /* 0x000fe40008ffe4ff */
[----:B-1----:R-:W-:Y:S02]  /*12f0*/  R2UR UR6, R18 ;  /* 0x00000000120672ca */ /* 0x002fe400000e0000 */
[----:B------:R-:W-:-:S04]  /*1300*/  IADD3 R18, P1, R11, UR4, RZ ;  /* 0x000000040b127c10 */ /* 0x000fc8000ff3e0ff */
[----:B------:R-:W-:Y:S01]  /*1310*/  IADD3.X R19, R14, UR5, RZ, P1, !PT ;  /* 0x000000050e137c10 */ /* 0x000fe20008ffe4ff */
[----:B------:R-:W-:Y:S01]  /*1320*/  WARPGROUP.ARRIVE ;  /* 0x00000000000079c5 */ /* 0x000fe20000000000 */
[----:B------:R-:W-:-:S04]  /*1330*/  IADD3 R20, P1, R13, UR4, RZ ;  /* 0x000000040d147c10 */ /* 0x000fc8000ff3e0ff */
[----:B------:R-:W-:Y:S01]  /*1340*/  IADD3.X R21, R16, UR5, RZ, P1, !PT ;  /* 0x0000000510157c10 */ /* 0x000fe20008ffe4ff */
[----:B------:R-:W-:Y:S02]  /*1350*/  USHF.L.U32 UR7, UR6, 0x6, URZ ;  /* 0x0000000606077899 */ /* 0x000fe4000800063f */
[----:B------:R-:W-:Y:S02]  /*1360*/  ULEA UR6, UR20, UR18, 0xd ;  /* 0x0000001214067291 */ /* 0x000fe4000f8e683f */
[----:B------:R-:W-:Y:S02]  /*1370*/  ULOP3.LUT UR7, UR7, 0xc0, URZ, 0xc0, !UPT ;  /* 0x000000c007077892 */ /* 0x000fe4000f8ec03f */
[----:B------:R-:W-:Y:S02]  /*1380*/  USHF.R.U32.HI UR8, URZ, 0x4, UR6 ;  /* 0x000000043f087899 */ /* 0x000fe40008011606 */
[----:B------:R-:W-:Y:S02]  /*1390*/  UIADD3 UR6, UR6, 0x6000, URZ ;  /* 0x0000600006067890 */ /* 0x000fe4000fffe03f */
[----:B------:R-:W-:-:S02]  /*13a0*/  ULOP3.LUT UR8, UR8, 0x3fff, URZ, 0xc0, !UPT ;  /* 0x00003fff08087892 */ /* 0x000fc4000f8ec03f */
[----:B------:R-:W-:Y:S02]  /*13b0*/  USHF.R.U32.HI UR6, URZ, 0x4, UR6 ;  /* 0x000000043f067899 */ /* 0x000fe40008011606 */
[----:B------:R-:W-:Y:S02]  /*13c0*/  UIADD3 UR16, UP0, UR7, UR8, URZ ;  /* 0x0000000807107290 */ /* 0x000fe4000ff1e03f */
[----:B------:R-:W-:Y:S02]  /*13d0*/  ULOP3.LUT UR6, UR6, 0x3fff, URZ, 0xc0, !UPT ;  /* 0x00003fff06067892 */ /* 0x000fe4000f8ec03f */
[----:B------:R-:W-:Y:S02]  /*13e0*/  UIADD3.X UR17, URZ, URZ, URZ, UP0, !UPT ;  /* 0x0000003f3f117290 */ /* 0x000fe400087fe43f */
[----:B------:R-:W-:Y:S02]  /*13f0*/  ULOP3.LUT UR14, UR6, 0x2000000, URZ, 0xfc, !UPT ;  /* 0x02000000060e7892 */ /* 0x000fe4000f8efc3f */
[----:B------:R-:W-:-:S02]  /*1400*/  ULOP3.LUT UR12, UR16, 0x2000000, URZ, 0xfc, !UPT ;  /* 0x02000000100c7892 */ /* 0x000fc4000f8efc3f */
[----:B------:R-:W-:Y:S01]  /*1410*/  ULOP3.LUT UR13, UR17, 0x80000020, URZ, 0xfc, !UPT ;  /* 0x80000020110d7892 */ /* 0x000fe2000f8efc3f */
[----:B------:R-:W-:Y:S01]  /*1420*/  UMOV UR8, 0x2000002 ;  /* 0x0200000200087882 */ /* 0x000fe20000000000 */
[----:B------:R-:W-:Y:S01]  /*1430*/  UMOV UR7, URZ ;  /* 0x0000003f00077c82 */ /* 0x000fe20008000000 */
[----:B------:R-:W-:Y:S02]  /*1440*/  UISETP.GE.AND UP0, UPT, UR19, 0x3, UPT ;  /* 0x000000031300788c */ /* 0x000fe4000bf06270 */
[----:B------:R-:W-:Y:S02]  /*1450*/  UIADD3.64 UR10, UR6, UR8, URZ ;  /* 0x00000008060a7297 */ /* 0x000fe4000fffe03f */
[----:B------:R-:W-:Y:S02]  /*1460*/  UIADD3.64 UR8, UR16, UR8, URZ ;  /* 0x0000000810087297 */ /* 0x000fe4000fffe03f */
[----:B------:R-:W-:Y:S01]  /*1470*/  HGMMA.64x128x16.F32.BF16 R88, gdesc[UR12], R88 ;  /* 0x01e000000c5879f0 */ /* 0x000fe20008701858 */
[----:B------:R-:W-:Y:S01]  /*1480*/  UMOV UR12, 0x2000100 ;  /* 0x02000100000c7882 */ /* 0x000fe20000000000 */
[----:B------:R-:W-:Y:S01]  /*1490*/  UMOV UR13, 0x80000020 ;  /* 0x80000020000d7882 */ /* 0x000fe20000000000 */
[----:B------:R-:W-:-:S02]  /*14a0*/  USEL UR19, UR19, URZ, !UP0 ;  /* 0x0000003f13137287 */ /* 0x000fc4000c000000 */
[----:B------:R-:W-:Y:S02]  /*14b0*/  UIADD3.64 UR12, UR16, UR12, URZ ;  /* 0x0000000c100c7297 */ /* 0x000fe4000fffe03f */
[----:B------:R-:W-:-:S06]  /*14c0*/  ULEA UR6, UR19, UR18, 0xd ;  /* 0x0000001213067291 */ /* 0x000fcc000f8e683f */
[----:B------:R-:W-:Y:S02]  /*14d0*/  LEA R164, R7, UR6, 0x1 ;  /* 0x0000000607a47c11 */ /* 0x000fe4000f8e08ff */
[----:B------:R-:W-:Y:S02]  /*14e0*/  LEA R162, R2, UR6, 0x1 ;  /* 0x0000000602a27c11 */ /* 0x000fe4000f8e08ff */
[----:B------:R-:W-:Y:S02]  /*14f0*/  LEA R163, R4, UR6, 0x1 ;  /* 0x0000000604a37c11 */ /* 0x000fe4000f8e08ff */
[----:B------:R-:W-:Y:S01]  /*1500*/  LEA R165, R6, UR6, 0x1 ;  /* 0x0000000606a57c11 */ /* 0x000fe2000f8e08ff */
[----:B------:R-:W-:-:S12]  /*1510*/  HGMMA.64x128x16.F32.BF16 R88, gdesc[UR8], R88 ;  /* 0x01e00000085879f0 */ /* 0x000fd80008701858 */
[----:B------:R-:W-:Y:S01]  /*1520*/  HGMMA.64x128x16.F32.BF16 R24, gdesc[UR12], R24 ;  /* 0x01e000000c1879f0 */ /* 0x000fe20008701818 */
[----:B------:R-:W-:Y:S01]  /*1530*/  UMOV UR8, 0x2000102 ;  /* 0x0200010200087882 */ /* 0x000fe20000000000 */
[----:B------:R-:W-:Y:S02]  /*1540*/  UMOV UR9, 0x80000020 ;  /* 0x8000002000097882 */ /* 0x000fe40000000000 */
[----:B------:R-:W-:-:S09]  /*1550*/  UIADD3.64 UR8, UR16, UR8, URZ ;  /* 0x0000000810087297 */ /* 0x000fd2000fffe03f */
[----:B------:R-:W-:Y:S03]  /*1560*/  HGMMA.64x128x16.F32.BF16 R24, gdesc[UR8], R24, gsb0 ;  /* 0x01e00000081879f0 */ /* 0x000fe60008001818 */
[----:B------:R-:W-:Y:S02]  /*1570*/  WARPGROUP.DEPBAR.LE gsb0, 0x1 ;  /* 0x00008000000079c5 */ /* 0x000fe40000010100 */
[----:B------:R-:W-:Y:S06]  /*1580*/  BAR.SYNC.DEFER_BLOCKING 0x0 ;  /* 0x0000000000007b1d */ /* 0x000fec0000010000 */
[----:B------:R-:W-:Y:S01]  /*1590*/  @!PT LDS RZ, [RZ] ;  /* 0x00000000fffff984 */ /* 0x000fe20000000800 */
[----:B------:R-:W-:Y:S01]  /*15a0*/  @!PT LDS RZ, [RZ] ;  /* 0x00000000fffff984 */ /* 0x000fe20000000800 */
[----:B------:R-:W-:Y:S01]  /*15b0*/  @!PT LDS RZ, [RZ] ;  /* 0x00000000fffff984 */ /* 0x000fe20000000800 */
[----:B------:R1:W-:Y:S04]  /*15c0*/  LDGSTS.E.BYPASS.128 [R164], desc[UR22][R22.64], !P0 ;  /* 0x0000000016a47fae */ /* 0x0003e8000c101c56 */
[----:B------:R2:W-:Y:S04]  /*15d0*/  LDGSTS.E.BYPASS.128 [R162], desc[UR22][R152.64], !P0 ;  /* 0x0000000098a27fae */ /* 0x0005e8000c101c56 */
[----:B------:R3:W-:Y:S01]  /*15e0*/  LDGSTS.E.BYPASS.128 [R163], desc[UR22][R18.64], !P0 ;  /* 0x0000000012a37fae */ /* 0x0007e2000c101c56 */
[----:B-1----:R-:W-:-:S03]  /*15f0*/  IADD3 R22, P1, R15, UR4, RZ ;  /* 0x000000040f167c10 */ /* 0x002fc6000ff3e0ff */
[----:B------:R1:W-:Y:S01]  /*1600*/  LDGSTS.E.BYPASS.128 [R165], desc[UR22][R20.64], !P0 ;  /* 0x0000000014a57fae */ /* 0x0003e2000c101c56 */
[----:B------:R-:W-:-:S03]  /*1610*/  IADD3.X R23, R154, UR5, RZ, P1, !PT ;  /* 0x000000059a177c10 */ /* 0x000fc60008ffe4ff */
[----:B------:R-:W0:Y:S01]  /*1620*/  LDGDEPBAR ;  /* 0x00000000000079af */ /* 0x000e220000000000 */
[----:B--2---:R-:W-:-:S03]  /*1630*/  IADD3 R152, P1, R17, UR4, RZ ;  /* 0x0000000411987c10 */ /* 0x004fc6000ff3e0ff */
[----:B------:R2:W-:Y:S01]  /*1640*/  LDGSTS.E.BYPASS.128 [R164+0x6000], desc[UR22][R22.64], !P0 ;  /* 0x0600000016a47fae */ /* 0x0005e2000c101c56 */
[----:B------:R-:W-:Y:S02]  /*1650*/  IADD3.X R153, R157, UR5, RZ, P1, !PT ;  /* 0x000000059d997c10 */ /* 0x000fe40008ffe4ff */
[----:B---3--:R-:W-:-:S03]  /*1660*/  IADD3 R18, P1, R155, UR4, RZ ;  /* 0x000000049b127c10 */ /* 0x008fc6000ff3e0ff */
[----:B------:R2:W-:Y:S01]  /*1670*/  LDGSTS.E.BYPASS.128 [R162+0x6000], desc[UR22][R152.64], !P0 ;  /* 0x0600000098a27fae */ /* 0x0005e2000c101c56 */
[----:B------:R-:W-:Y:S02]  /*1680*/  IADD3.X R19, R158, UR5, RZ, P1, !PT ;  /* 0x000000059e137c10 */ /* 0x000fe40008ffe4ff */
[----:B-1----:R-:W-:Y:S01]  /*1690*/  IADD3 R20, P1, R156, UR4, RZ ;  /* 0x000000049c147c10 */ /* 0x002fe2000ff3e0ff */
[----:B------:R-:W-:Y:S02]  /*16a0*/  UIADD3 UR4, UP0, UR4, 0x40, URZ ;  /* 0x0000004004047890 */ /* 0x000fe4000ff1e03f */
[----:B------:R2:W-:Y:S01]  /*16b0*/  LDGSTS.E.BYPASS.128 [R163+0x6000], desc[UR22][R18.64], !P0 ;  /* 0x0600000012a37fae */ /* 0x0005e2000c101c56 */
[----:B------:R-:W-:Y:S01]  /*16c0*/  IADD3.X R21, R159, UR5, RZ, P1, !PT ;  /* 0x000000059f157c10 */ /* 0x000fe20008ffe4ff */
[----:B------:R-:W-:-:S04]  /*16d0*/  UIADD3.X UR5, URZ, UR5, URZ, UP0, !UPT ;  /* 0x000000053f057290 */ /* 0x000fc800087fe43f */
[----:B------:R2:W-:Y:S01]  /*16e0*/  LDGSTS.E.BYPASS.128 [R165+0x6000], desc[UR22][R20.64], !P0 ;  /* 0x0600000014a57fae */ /* 0x0005e2000c101c56 */
[----:B------:R-:W-:-:S03]  /*16f0*/  ISETP.GE.U32.AND P0, PT, R161, 0xbe0, PT ;  /* 0x00000be0a100780c */ /* 0x000fc60003f06070 */
[----:B------:R-:W0:Y:S10]  /*1700*/  LDGDEPBAR ;  /* 0x00000000000079af */ /* 0x000e340000000000 */
[----:B--2---:R-:W-:Y:S05]  /*1710*/  @!P0 BRA `(.L_x_0) ;  /* 0xfffffff800b88947 */ /* 0x004fea000383ffff */
[----:B------:R-:W1:Y:S01]  /*1720*/  S2R R8, SR_TID.X ;  /* 0x0000000000087919 */ /* 0x000e620000002100 */
[----:B------:R-:W-:Y:S02]  /*1730*/  WARPGROUP.DEPBAR.LE gsb0, 0x0 ;  /* 0x00008000000079c5 */ /* 0x000fe40000010000 */
[----:B------:R-:W-:-:S04]  /*1740*/  DEPBAR.LE SB0, 0x0 ;  /* 0x000080000000791a */ /* 0x000fc80000000000 */
[----:B------:R-:W-:Y:S02]  /*1750*/  F2FP.BF16.F32.PACK_AB R48, R49, R48 ;  /* 0x000000303130723e */ /* 0x000fe400000010ff */
[----:B------:R-:W-:Y:S02]  /*1760*/  F2FP.BF16.F32.PACK_AB R88, R89, R88 ;  /* 0x000000585958723e */ /* 0x000fe400000010ff */
[----:B------:R-:W-:Y:S02]  /*1770*/  F2FP.BF16.F32.PACK_AB R90, R91, R90 ;  /* 0x0000005a5b5a723e */ /* 0x000fe400000010ff */
[----:B------:R-:W-:Y:S02]  /*1780*/  F2FP.BF16.F32.PACK_AB R92, R93, R92 ;  /* 0x0000005c5d5c723e */ /* 0x000fe400000010ff */
[----:B------:R-:W-:Y:S02]  /*1790*/  F2FP.BF16.F32.PACK_AB R94, R95, R94 ;  /* 0x0000005e5f5e723e */ /* 0x000fe400000010ff */
[----:B------:R-:W-:-:S02]  /*17a0*/  F2FP.BF16.F32.PACK_AB R96, R97, R96 ;  /* 0x000000606160723e */ /* 0x000fc400000010ff */
[----:B------:R-:W-:Y:S02]  /*17b0*/  F2FP.BF16.F32.PACK_AB R98, R99, R98 ;  /* 0x000000626362723e */ /* 0x000fe400000010ff */
[----:B------:R-:W-:Y:S02]  /*17c0*/  F2FP.BF16.F32.PACK_AB R100, R101, R100 ;  /* 0x000000646564723e */ /* 0x000fe400000010ff */
[----:B------:R-:W-:Y:S02]  /*17d0*/  F2FP.BF16.F32.PACK_AB R102, R103, R102 ;  /* 0x000000666766723e */ /* 0x000fe400000010ff */
[----:B------:R-:W-:Y:S02]  /*17e0*/  F2FP.BF16.F32.PACK_AB R104, R105, R104 ;  /* 0x000000686968723e */ /* 0x000fe400000010ff */
[----:B------:R-:W-:Y:S02]  /*17f0*/  F2FP.BF16.F32.PACK_AB R106, R107, R106 ;  /* 0x0000006a6b6a723e */ /* 0x000fe400000010ff */
[----:B------:R-:W-:-:S02]  /*1800*/  F2FP.BF16.F32.PACK_AB R108, R109, R108 ;  /* 0x0000006c6d6c723e */ /* 0x000fc400000010ff */
[----:B------:R-:W-:Y:S01]  /*1810*/  F2FP.BF16.F32.PACK_AB R110, R111, R110 ;  /* 0x0000006e6f6e723e */ /* 0x000fe200000010ff */
[----:B-1----:R-:W-:Y:S01]  /*1820*/  IMAD.SHL.U32 R10, R8, 0x8, RZ ;  /* 0x00000008080a7824 */ /* 0x002fe200078e00ff */
[--C-:B------:R-:W-:Y:S02]  /*1830*/  SHF.R.U32.HI R4, RZ, 0x5, R8.reuse ;  /* 0x00000005ff047819 */ /* 0x100fe40000011608 */
[--C-:B------:R-:W-:Y:S02]  /*1840*/  SHF.R.U32.HI R6, RZ, 0x2, R8.reuse ;  /* 0x00000002ff067819 */ /* 0x100fe40000011608 */
[----:B------:R-:W-:Y:S02]  /*1850*/  LOP3.LUT R4, R4, 0x3, RZ, 0xc0, !PT ;  /* 0x0000000304047812 */ /* 0x000fe400078ec0ff */
[----:B------:R-:W-:Y:S02]  /*1860*/  SGXT.U32 R6, R6, 0x3 ;  /* 0x000000030606781a */ /* 0x000fe40000000000 */
[----:B------:R-:W-:Y:S01]  /*1870*/  SHF.R.U32.HI R9, RZ, 0x4, R8 ;  /* 0x00000004ff097819 */ /* 0x000fe20000011608 */
[----:B------:R-:W-:Y:S01]  /*1880*/  IMAD.SHL.U32 R7, R4, 0x10, RZ ;  /* 0x0000001004077824 */ /* 0x000fe200078e00ff */
[----:B------:R-:W-:-:S02]  /*1890*/  F2FP.BF16.F32.PACK_AB R112, R113, R112 ;  /* 0x000000707170723e */ /* 0x000fc400000010ff */
[----:B------:R-:W-:Y:S02]  /*18a0*/  F2FP.BF16.F32.PACK_AB R114, R115, R114 ;  /* 0x000000727372723e */ /* 0x000fe400000010ff */
[----:B------:R-:W-:Y:S02]  /*18b0*/  LOP3.LUT R11, R7, R6, RZ, 0xfc, !PT ;  /* 0x00000006070b7212 */ /* 0x000fe400078efcff */
[----:B------:R-:W-:Y:S01]  /*18c0*/  SGXT.U32 R6, R9, 0x1 ;  /* 0x000000010906781a */ /* 0x000fe20000000000 */
[----:B------:R-:W-:Y:S01]  /*18d0*/  IMAD.SHL.U32 R9, R4, 0x2, RZ ;  /* 0x0000000204097824 */ /* 0x000fe200078e00ff */
[----:B------:R-:W-:Y:S01]  /*18e0*/  F2FP.BF16.F32.PACK_AB R116, R117, R116 ;  /* 0x000000747574723e */ /* 0x000fe200000010ff */
[----:B------:R-:W-:Y:S01]  /*18f0*/  IMAD.SHL.U32 R4, R8, 0x2, RZ ;  /* 0x0000000208047824 */ /* 0x000fe200078e00ff */
[----:B------:R-:W-:Y:S02]  /*1900*/  F2FP.BF16.F32.PACK_AB R118, R119, R118 ;  /* 0x000000767776723e */ /* 0x000fe400000010ff */
[----:B------:R-:W-:-:S02]  /*1910*/  LOP3.LUT R13, R9, R6, RZ, 0xfc, !PT ;  /* 0x00000006090d7212 */ /* 0x000fc400078efcff */
[----:B------:R-:W-:Y:S02]  /*1920*/  LOP3.LUT R6, R4, 0x6, RZ, 0xc0, !PT ;  /* 0x0000000604067812 */ /* 0x000fe400078ec0ff */
[----:B------:R-:W-:Y:S02]  /*1930*/  F2FP.BF16.F32.PACK_AB R120, R121, R120 ;  /* 0x000000787978723e */ /* 0x000fe400000010ff */
[----:B------:R-:W-:Y:S01]  /*1940*/  F2FP.BF16.F32.PACK_AB R122, R123, R122 ;  /* 0x0000007a7b7a723e */ /* 0x000fe200000010ff */
[----:B------:R-:W-:Y:S01]  /*1950*/  IMAD R6, R11, 0x88, R6 ;  /* 0x000000880b067824 */ /* 0x000fe200078e0206 */
        /* <DEDUP_REMOVED lines=14> */
[----:B------:R-:W-:Y:S01]  /*1a40*/  LEA R49, R6, UR18, 0x1 ;  /* 0x0000001206317c11 */ /* 0x000fe2000f8e08ff */
[----:B------:R-:W-:Y:S01]  /*1a50*/  BAR.SYNC.DEFER_BLOCKING 0x0 ;  /* 0x0000000000007b1d */ /* 0x000fe20000010000 */
[----:B------:R-:W-:-:S02]  /*1a60*/  F2FP.BF16.F32.PACK_AB R152, R47, R46 ;  /* 0x0000002e2f98723e */ /* 0x000fc400000010ff */
[----:B------:R-:W-:Y:S02]  /*1a70*/  LOP3.LUT R46, R5, 0x78, R10, 0xf8, !PT ;  /* 0x00000078052e7812 */ /* 0x000fe400078ef80a */
[----:B------:R-:W-:Y:S02]  /*1a80*/  LOP3.LUT R4, R10, 0x78, RZ, 0xc0, !PT ;  /* 0x000000780a047812 */ /* 0x000fe400078ec0ff */
[----:B------:R-:W-:Y:S02]  /*1a90*/  LOP3.LUT R5, R3, 0x8, RZ, 0xfc, !PT ;  /* 0x0000000803057812 */ /* 0x000fe400078efcff */
[----:B------:R-:W-:Y:S01]  /*1aa0*/  ISETP.GE.AND P0, PT, R46, 0xc00, PT ;  /* 0x00000c002e00780c */ /* 0x000fe20003f06270 */
[----:B------:R-:W-:Y:S01]  /*1ab0*/  IMAD R4, R13, 0x88, R4 ;  /* 0x000000880d047824 */ /* 0x000fe200078e0204 */
[----:B------:R-:W-:Y:S02]  /*1ac0*/  LOP3.LUT R7, R3, 0x10, RZ, 0xfc, !PT ;  /* 0x0000001003077812 */ /* 0x000fe400078efcff */
[----:B------:R-:W-:-:S02]  /*1ad0*/  ISETP.LT.AND P2, PT, R5, R0, !P0 ;  /* 0x000000000500720c */ /* 0x000fc40004741270 */
[----:B------:R-:W-:Y:S02]  /*1ae0*/  ISETP.LT.AND P1, PT, R7, R0, !P0 ;  /* 0x000000000700720c */ /* 0x000fe40004721270 */
[----:B------:R-:W-:Y:S02]  /*1af0*/  F2FP.BF16.F32.PACK_AB R156, R61, R60 ;  /* 0x0000003c3d9c723e */ /* 0x000fe400000010ff */
[C---:B------:R-:W-:Y:S02]  /*1b00*/  LOP3.LUT R5, R3.reuse, 0x18, RZ, 0xfc, !PT ;  /* 0x0000001803057812 */ /* 0x040fe400078efcff */
[C---:B------:R-:W-:Y:S02]  /*1b10*/  LOP3.LUT R7, R3.reuse, 0x20, RZ, 0xfc, !PT ;  /* 0x0000002003077812 */ /* 0x040fe400078efcff */
[----:B------:R-:W-:Y:S01]  /*1b20*/  LOP3.LUT R9, R3, 0x28, RZ, 0xfc, !PT ;  /* 0x0000002803097812 */ /* 0x000fe200078efcff */
[----:B------:R-:W-:Y:S01]  /*1b30*/  STS [R49], R88 ;  /* 0x0000005831007388 */ /* 0x000fe20000000800 */
[----:B------:R-:W-:-:S02]  /*1b40*/  LEA R60, R4, UR18, 0x1 ;  /* 0x00000012043c7c11 */ /* 0x000fc4000f8e08ff */
[----:B------:R-:W-:Y:S01]  /*1b50*/  F2FP.BF16.F32.PACK_AB R32, R33, R32 ;  /* 0x000000202120723e */ /* 0x000fe200000010ff */
[----:B------:R-:W-:Y:S01]  /*1b60*/  STS [R49+0x880], R90 ;  /* 0x0008805a31007388 */ /* 0x000fe20000000800 */
[----:B------:R-:W-:Y:S02]  /*1b70*/  F2FP.BF16.F32.PACK_AB R34, R35, R34 ;  /* 0x000000222322723e */ /* 0x000fe400000010ff */
[----:B------:R-:W-:Y:S01]  /*1b80*/  F2FP.BF16.F32.PACK_AB R2, R25, R24 ;  /* 0x000000181902723e */ /* 0x000fe200000010ff */
[----:B------:R-:W-:Y:S01]  /*1b90*/  STS [R49+0x10], R92 ;  /* 0x0000105c31007388 */ /* 0x000fe20000000800 */
[----:B------:R-:W-:Y:S02]  /*1ba0*/  F2FP.BF16.F32.PACK_AB R16, R27, R26 ;  /* 0x0000001a1b10723e */ /* 0x000fe400000010ff */
[----:B------:R-:W-:Y:S01]  /*1bb0*/  F2FP.BF16.F32.PACK_AB R17, R29, R28 ;  /* 0x0000001c1d11723e */ /* 0x000fe200000010ff */
[----:B------:R-:W-:Y:S01]  /*1bc0*/  STS [R49+0x890], R94 ;  /* 0x0008905e31007388 */ /* 0x000fe20000000800 */
[----:B------:R-:W-:-:S02]  /*1bd0*/  F2FP.BF16.F32.PACK_AB R18, R31, R30 ;  /* 0x0000001e1f12723e */ /* 0x000fc400000010ff */
[----:B------:R-:W-:Y:S01]  /*1be0*/  F2FP.BF16.F32.PACK_AB R19, R37, R36 ;  /* 0x000000242513723e */ /* 0x000fe200000010ff */
[----:B------:R-:W-:Y:S01]  /*1bf0*/  STS [R49+0x20], R96 ;  /* 0x0000206031007388 */ /* 0x000fe20000000800 */
[----:B------:R-:W-:Y:S02]  /*1c00*/  F2FP.BF16.F32.PACK_AB R33, R39, R38 ;  /* 0x000000262721723e */ /* 0x000fe400000010ff */
[----:B------:R-:W-:Y:S01]  /*1c10*/  F2FP.BF16.F32.PACK_AB R35, R41, R40 ;  /* 0x000000282923723e */ /* 0x000fe200000010ff */
[----:B------:R-:W-:Y:S01]  /*1c20*/  STS [R49+0x8a0], R98 ;  /* 0x0008a06231007388 */ /* 0x000fe20000000800 */
[----:B------:R-:W-:Y:S02]  /*1c30*/  F2FP.BF16.F32.PACK_AB R89, R43, R42 ;  /* 0x0000002a2b59723e */ /* 0x000fe400000010ff */
[-C--:B------:R-:W-:Y:S01]  /*1c40*/  ISETP.LT.AND P6, PT, R5, R0.reuse, !P0 ;  /* 0x000000000500720c */ /* 0x080fe200047c1270 */
[----:B------:R-:W-:Y:S01]  /*1c50*/  STS [R49+0x30], R100 ;  /* 0x0000306431007388 */ /* 0x000fe20000000800 */
[----:B------:R-:W-:-:S02]  /*1c60*/  ISETP.LT.AND P5, PT, R7, R0, !P0 ;  /* 0x000000000700720c */ /* 0x000fc400047a1270 */
[----:B------:R-:W-:Y:S01]  /*1c70*/  ISETP.LT.AND P4, PT, R9, R0, !P0 ;  /* 0x000000000900720c */ /* 0x000fe20004781270 */
[----:B------:R-:W-:Y:S01]  /*1c80*/  STS [R49+0x8b0], R102 ;  /* 0x0008b06631007388 */ /* 0x000fe20000000800 */
[----:B------:R-:W-:Y:S02]  /*1c90*/  F2FP.BF16.F32.PACK_AB R44, R45, R44 ;  /* 0x0000002c2d2c723e */ /* 0x000fe400000010ff */
[----:B------:R-:W-:Y:S01]  /*1ca0*/  F2FP.BF16.F32.PACK_AB R50, R51, R50 ;  /* 0x000000323332723e */ /* 0x000fe200000010ff */
[----:B------:R-:W-:Y:S01]  /*1cb0*/  STS [R49+0x40], R104 ;  /* 0x0000406831007388 */ /* 0x000fe20000000800 */
[----:B------:R-:W-:Y:S02]  /*1cc0*/  F2FP.BF16.F32.PACK_AB R154, R53, R52 ;  /* 0x00000034359a723e */ /* 0x000fe400000010ff */
[----:B------:R-:W-:Y:S01]  /*1cd0*/  F2FP.BF16.F32.PACK_AB R54, R55, R54 ;  /* 0x000000363736723e */ /* 0x000fe200000010ff */
[----:B------:R-:W-:Y:S01]  /*1ce0*/  STS [R49+0x8c0], R106 ;  /* 0x0008c06a31007388 */ /* 0x000fe20000000800 */
[----:B------:R-:W-:Y:S01]  /*1cf0*/  F2FP.BF16.F32.PACK_AB R56, R57, R56 ;  /* 0x000000383938723e */ /* 0x000fe200000010ff */
[----:B------:R-:W1:Y:S01]  /*1d00*/  LDC.64 R52, c[0x0][0x220] ;  /* 0x00008800ff347b82 */ /* 0x000e620000000a00 */
[----:B------:R-:W-:Y:S01]  /*1d10*/  F2FP.BF16.F32.PACK_AB R58, R59, R58 ;  /* 0x0000003a3b3a723e */ /* 0x000fe200000010ff */
[----:B------:R-:W-:Y:S01]  /*1d20*/  STS [R49+0x50], R108 ;  /* 0x0000506c31007388 */ /* 0x000fe20000000800 */
[----:B------:R-:W-:Y:S01]  /*1d30*/  F2FP.BF16.F32.PACK_AB R62, R63, R62 ;  /* 0x0000003e3f3e723e */ /* 0x000fe200000010ff */
[----:B------:R-:W-:Y:S01]  /*1d40*/  IMAD R63, R3, 0xc00, R46 ;  /* 0x00000c00033f7824 */ /* 0x000fe200078e022e */
[----:B------:R-:W-:Y:S01]  /*1d50*/  F2FP.BF16.F32.PACK_AB R64, R65, R64 ;  /* 0x000000404140723e */ /* 0x000fe200000010ff */
[----:B------:R-:W-:Y:S01]  /*1d60*/  STS [R49+0x8d0], R110 ;  /* 0x0008d06e31007388 */ /* 0x000fe20000000800 */
[----:B------:R-:W-:Y:S01]  /*1d70*/  F2FP.BF16.F32.PACK_AB R66, R67, R66 ;  /* 0x000000424342723e */ /* 0x000fe200000010ff */
[----:B------:R-:W-:Y:S01]  /*1d80*/  VIADD R47, R63, 0x6000 ;  /* 0x000060003f2f7836 */ /* 0x000fe20000000000 */
        /* <DEDUP_REMOVED lines=15> */
[----:B-1----:R-:W-:Y:S01]  /*1e80*/  IMAD.WIDE R46, R47, 0x2, R52 ;  /* 0x000000022f2e7825 */ /* 0x002fe200078e0234 */
[----:B------:R-:W-:Y:S01]  /*1e90*/  F2FP.BF16.F32.PACK_AB R84, R85, R84 ;  /* 0x000000545554723e */ /* 0x000fe200000010ff */
[----:B------:R-:W-:Y:S01]  /*1ea0*/  STS [R49+0x80], R120 ;  /* 0x0000807831007388 */ /* 0x000fe20000000800 */
[----:B------:R-:W-:Y:S01]  /*1eb0*/  F2FP.BF16.F32.PACK_AB R86, R87, R86 ;  /* 0x000000565756723e */ /* 0x000fe200000010ff */
[----:B------:R-:W-:Y:S01]  /*1ec0*/  VIADD R65, R63, 0x1e000 ;  /* 0x0001e0003f417836 */ /* 0x000fe20000000000 */
[C---:B------:R-:W-:Y:S01]  /*1ed0*/  ISETP.LT.AND P3, PT, R3.reuse, R0, !P0 ;  /* 0x000000000300720c */ /* 0x040fe20004761270 */
[----:B------:R-:W-:Y:S01]  /*1ee0*/  STS [R49+0x900], R122 ;  /* 0x0009007a31007388 */ /* 0x000fe20000000800 */
[----:B------:R-:W-:-:S03]  /*1ef0*/  LOP3.LUT R61, R3, 0x50, RZ, 0xfc, !PT ;  /* 0x00000050033d7812 */ /* 0x000fc600078efcff */
[----:B------:R-:W-:Y:S04]  /*1f00*/  STS [R49+0x90], R124 ;  /* 0x0000907c31007388 */ /* 0x000fe80000000800 */
        /* <DEDUP_REMOVED lines=12> */
[----:B------:R-:W-:Y:S01]  /*1fd0*/  STS [R49+0x970], R150 ;  /* 0x0009709631007388 */ /* 0x000fe20000000800 */
[----:B------:R-:W-:Y:S06]  /*1fe0*/  BAR.SYNC.DEFER_BLOCKING 0x0 ;  /* 0x0000000000007b1d */ /* 0x000fec0000010000 */
[----:B------:R-:W1:Y:S04]  /*1ff0*/  LDS.128 R36, [R60] ;  /* 0x000000003c247984 */ /* 0x000e680000000c00 */
[----:B------:R-:W2:Y:S04]  /*2000*/  LDS.128 R40, [R60+0x880] ;  /* 0x000880003c287984 */ /* 0x000ea80000000c00 */
[----:B------:R-:W3:Y:S04]  /*2010*/  LDS.128 R20, [R60+0x1100] ;  /* 0x001100003c147984 */ /* 0x000ee80000000c00 */
[----:B------:R-:W4:Y:S04]  /*2020*/  LDS.128 R24, [R60+0x1980] ;  /* 0x001980003c187984 */ /* 0x000f280000000c00 */
[----:B------:R-:W5:Y:S04]  /*2030*/  LDS.128 R28, [R60+0x2200] ;  /* 0x002200003c1c7984 */ /* 0x000f680000000c00 */
[----:B------:R-:W1:Y:S04]  /*2040*/  LDS.128 R12, [R60+0x2a80] ;  /* 0x002a80003c0c7984 */ /* 0x000e680000000c00 */
[----:B------:R-:W1:Y:S04]  /*2050*/  LDS.128 R4, [R60+0x3300] ;  /* 0x003300003c047984 */ /* 0x000e680000000c00 */
[----:B------:R-:W1:Y:S01]  /*2060*/  LDS.128 R8, [R60+0x3b80] ;  /* 0x003b80003c087984 */ /* 0x000e620000000c00 */
[----:B------:R-:W-:Y:S06]  /*2070*/  BAR.SYNC.DEFER_BLOCKING 0x0 ;  /* 0x0000000000007b1d */ /* 0x000fec0000010000 */
[----:B------:R-:W-:Y:S04]  /*2080*/  STS [R49], R2 ;  /* 0x0000000231007388 */ /* 0x000fe80000000800 */
[----:B------:R-:W-:Y:S04]  /*2090*/  STS [R49+0x880], R16 ;  /* 0x0008801031007388 */ /* 0x000fe80000000800 */
[----:B------:R2:W-:Y:S04]  /*20a0*/  STS [R49+0x10], R17 ;  /* 0x0000101131007388 */ /* 0x0005e80000000800 */
[----:B------:R-:W-:Y:S04]  /*20b0*/  STS [R49+0x890], R18 ;  /* 0x0008901231007388 */ /* 0x000fe80000000800 */
[----:B------:R-:W-:Y:S01]  /*20c0*/  STS [R49+0x20], R32 ;  /* 0x0000202031007388 */ /* 0x000fe20000000800 */
[----:B--2---:R-:W-:-:S03]  /*20d0*/  LOP3.LUT R17, R3, 0x30, RZ, 0xfc, !PT ;  /* 0x0000003003117812 */ /* 0x004fc600078efcff */
        /* <DEDUP_REMOVED lines=9> */
[----:B--2---:R-:W-:-:S03]  /*2170*/  IMAD.WIDE R44, R63, 0x2, R52 ;  /* 0x000000023f2c7825 */ /* 0x004fc600078e0234 */
[----:B------:R-:W-:Y:S04]  /*2180*/  STS [R49+0x8e0], R50 ;  /* 0x0008e03231007388 */ /* 0x000fe80000000800 */
[----:B------:R-:W-:Y:S04]  /*2190*/  STS [R49+0x70], R154 ;  /* 0x0000709a31007388 */ /* 0x000fe80000000800 */
[----:B------:R2:W-:Y:S04]  /*21a0*/  STS [R49+0x8f0], R54 ;  /* 0x0008f03631007388 */ /* 0x0005e80000000800 */
[----:B------:R1:W-:Y:S04]  /*21b0*/  STS [R49+0x80], R56 ;  /* 0x0000803831007388 */ /* 0x0003e80000000800 */
[----:B------:R3:W-:Y:S01]  /*21c0*/  STS [R49+0x900], R58 ;  /* 0x0009003a31007388 */ /* 0x0007e20000000800 */
[----:B--2---:R-:W-:-:S03]  /*21d0*/  IMAD.WIDE R54, R55, 0x2, R52 ;  /* 0x0000000237367825 */ /* 0x004fc600078e0234 */
[----:B------:R-:W-:Y:S01]  /*21e0*/  STS [R49+0x90], R156 ;  /* 0x0000909c31007388 */ /* 0x000fe20000000800 */
[----:B-1----:R-:W-:-:S03]  /*21f0*/  IMAD.WIDE R56, R57, 0x2, R52 ;  /* 0x0000000239387825 */ /* 0x002fc600078e0234 */
[----:B------:R-:W-:Y:S01]  /*2200*/  STS [R49+0x910], R62 ;  /* 0x0009103e31007388 */ /* 0x000fe20000000800 */
[----:B---3--:R-:W-:-:S03]  /*2210*/  IMAD.WIDE R58, R59, 0x2, R52 ;  /* 0x000000023b3a7825 */ /* 0x008fc600078e0234 */
        /* <DEDUP_REMOVED lines=11> */
[----:B------:R1:W-:Y:S01]  /*22d0*/  STS [R49+0x970], R86 ;  /* 0x0009705631007388 */ /* 0x0003e20000000800 */
[----:B------:R-:W-:Y:S01]  /*22e0*/  BAR.SYNC.DEFER_BLOCKING 0x0 ;  /* 0x0000000000007b1d */ /* 0x000fe20000010000 */
[----:B-1----:R-:W-:-:S05]  /*22f0*/  LOP3.LUT R49, R3, 0x40, RZ, 0xfc, !PT ;  /* 0x0000004003317812 */ /* 0x002fca00078efcff */
[----:B------:R1:W-:Y:S01]  /*2300*/  @P3 STG.E.128 desc[UR22][R44.64], R36 ;  /* 0x000000242c003986 */ /* 0x0003e2000c101d16 */
[----:B------:R-:W-:-:S03]  /*2310*/  ISETP.LT.AND P3, PT, R17, R0, !P0 ;  /* 0x000000001100720c */ /* 0x000fc60004761270 */
[----:B------:R-:W-:Y:S01]  /*2320*/  @P2 STG.E.128 desc[UR22][R46.64], R40 ;  /* 0x000000282e002986 */ /* 0x000fe2000c101d16 */
[----:B------:R-:W-:-:S03]  /*2330*/  ISETP.LT.AND P2, PT, R19, R0, !P0 ;  /* 0x000000001300720c */ /* 0x000fc60004741270 */
[----:B------:R-:W2:Y:S04]  /*2340*/  LDS.128 R16, [R60] ;  /* 0x000000003c107984 */ /* 0x000ea80000000c00 */
[----:B------:R3:W-:Y:S01]  /*2350*/  @P1 STG.E.128 desc[UR22][R54.64], R20 ;  /* 0x0000001436001986 */ /* 0x0007e2000c101d16 */
[----:B------:R-:W-:-:S03]  /*2360*/  ISETP.LT.AND P1, PT, R49, R0, !P0 ;  /* 0x000000003100720c */ /* 0x000fc60004721270 */
[----:B----4-:R4:W-:Y:S01]  /*2370*/  @P6 STG.E.128 desc[UR22][R56.64], R24 ;  /* 0x0000001838006986 */ /* 0x0109e2000c101d16 */
[----:B-1----:R-:W-:-:S03]  /*2380*/  LOP3.LUT R37, R3, 0x48, RZ, 0xfc, !PT ;  /* 0x0000004803257812 */ /* 0x002fc600078efcff */
[----:B------:R-:W1:Y:S01]  /*2390*/  LDS.128 R32, [R60+0x880] ;  /* 0x000880003c207984 */ /* 0x000e620000000c00 */
[----:B------:R-:W-:-:S03]  /*23a0*/  ISETP.LT.AND P6, PT, R37, R0, !P0 ;  /* 0x000000002500720c */ /* 0x000fc600047c1270 */
[----:B------:R-:W1:Y:S04]  /*23b0*/  LDS.128 R36, [R60+0x1100] ;  /* 0x001100003c247984 */ /* 0x000e680000000c00 */
[----:B------:R-:W1:Y:S01]  /*23c0*/  LDS.128 R40, [R60+0x1980] ;  /* 0x001980003c287984 */ /* 0x000e620000000c00 */
[----:B---3--:R-:W-:-:S03]  /*23d0*/  VIADD R55, R63, 0x24000 ;  /* 0x000240003f377836 */ /* 0x008fc60000000000 */
[----:B------:R-:W1:Y:S01]  /*23e0*/  LDS.128 R44, [R60+0x2200] ;  /* 0x002200003c2c7984 */ /* 0x000e620000000c00 */
[----:B----4-:R-:W-:-:S03]  /*23f0*/  IMAD.WIDE R24, R65, 0x2, R52 ;  /* 0x0000000241187825 */ /* 0x010fc600078e0234 */
[----:B------:R-:W4:Y:S01]  /*2400*/  LDS.128 R48, [R60+0x2a80] ;  /* 0x002a80003c307984 */ /* 0x000f220000000c00 */
[----:B------:R-:W-:Y:S01]  /*2410*/  IMAD.WIDE R26, R55, 0x2, R52 ;  /* 0x00000002371a7825 */ /* 0x000fe200078e0234 */
[----:B------:R-:W-:Y:S02]  /*2420*/  LOP3.LUT R55, R3, 0x60, RZ, 0xfc, !PT ;  /* 0x0000006003377812 */ /* 0x000fe400078efcff */
[----:B------:R-:W1:Y:S01]  /*2430*/  LDS.128 R20, [R60+0x3300] ;  /* 0x003300003c147984 */ /* 0x000e620000000c00 */
[----:B------:R-:W-:-:S03]  /*2440*/  VIADD R57, R63, 0x36000 ;  /* 0x000360003f397836 */ /* 0x000fc60000000000 */
[----:B-----5:R3:W-:Y:S01]  /*2450*/  @P5 STG.E.128 desc[UR22][R58.64], R28 ;  /* 0x0000001c3a005986 */ /* 0x0207e2000c101d16 */
[----:B------:R-:W-:-:S03]  /*2460*/  ISETP.LT.AND P5, PT, R61, R0, !P0 ;  /* 0x000000003d00720c */ /* 0x000fc600047a1270 */
[----:B------:R5:W-:Y:S04]  /*2470*/  @P4 STG.E.128 desc[UR22][R24.64], R12 ;  /* 0x0000000c18004986 */ /* 0x000be8000c101d16 */
[----:B------:R2:W-:Y:S01]  /*2480*/  @P3 STG.E.128 desc[UR22][R26.64], R4 ;  /* 0x000000041a003986 */ /* 0x0005e2000c101d16 */
[----:B------:R-:W-:Y:S02]  /*2490*/  ISETP.LT.AND P3, PT, R55, R0, !P0 ;  /* 0x000000003700720c */ /* 0x000fe40004761270 */
[C---:B------:R-:W-:Y:S02]  /*24a0*/  LOP3.LUT R55, R3.reuse, 0x68, RZ, 0xfc, !PT ;  /* 0x0000006803377812 */ /* 0x040fe400078efcff */
[----:B---3--:R-:W-:Y:S01]  /*24b0*/  LOP3.LUT R31, R3, 0x58, RZ, 0xfc, !PT ;  /* 0x00000058031f7812 */ /* 0x008fe200078efcff */
[----:B------:R-:W-:-:S03]  /*24c0*/  VIADD R29, R63, 0x2a000 ;  /* 0x0002a0003f1d7836 */ /* 0x000fc60000000000 */
[----:B------:R-:W-:Y:S01]  /*24d0*/  ISETP.LT.AND P4, PT, R31, R0, !P0 ;  /* 0x000000001f00720c */ /* 0x000fe20004781270 */
[----:B------:R-:W-:Y:S01]  /*24e0*/  VIADD R31, R63, 0x30000 ;  /* 0x000300003f1f7836 */ /* 0x000fe20000000000 */
[----:B-----5:R-:W-:Y:S01]  /*24f0*/  LOP3.LUT R13, R3, 0x70, RZ, 0xfc, !PT ;  /* 0x00000070030d7812 */ /* 0x020fe200078efcff */
[----:B------:R-:W-:Y:S01]  /*2500*/  IMAD.WIDE R28, R29, 0x2, R52 ;  /* 0x000000021d1c7825 */ /* 0x000fe200078e0234 */
[----:B------:R-:W-:-:S03]  /*2510*/  LOP3.LUT R15, R3, 0x78, RZ, 0xfc, !PT ;  /* 0x00000078030f7812 */ /* 0x000fc600078efcff */
[--C-:B------:R-:W-:Y:S01]  /*2520*/  IMAD.WIDE R30, R31, 0x2, R52.reuse ;  /* 0x000000021f1e7825 */ /* 0x100fe200078e0234 */
[----:B------:R5:W-:Y:S01]  /*2530*/  @P2 STG.E.128 desc[UR22][R28.64], R8 ;  /* 0x000000081c002986 */ /* 0x000be2000c101d16 */
[-C--:B------:R-:W-:Y:S02]  /*2540*/  ISETP.LT.AND P2, PT, R55, R0.reuse, !P0 ;  /* 0x000000003700720c */ /* 0x080fe40004741270 */
[----:B--2---:R-:W-:Y:S01]  /*2550*/  VIADD R5, R63, 0x3c000 ;  /* 0x0003c0003f057836 */ /* 0x004fe20000000000 */
[----:B------:R3:W-:Y:S01]  /*2560*/  @P1 STG.E.128 desc[UR22][R30.64], R16 ;  /* 0x000000101e001986 */ /* 0x0007e2000c101d16 */
[-C--:B------:R-:W-:Y:S01]  /*2570*/  ISETP.LT.AND P1, PT, R13, R0.reuse, !P0 ;  /* 0x000000000d00720c */ /* 0x080fe20004721270 */
[----:B------:R-:W-:Y:S01]  /*2580*/  VIADD R7, R63, 0x42000 ;  /* 0x000420003f077836 */ /* 0x000fe20000000000 */
[----:B------:R-:W-:Y:S01]  /*2590*/  ISETP.LT.AND P0, PT, R15, R0, !P0 ;  /* 0x000000000f00720c */ /* 0x000fe20004701270 */
[----:B------:R-:W-:-:S04]  /*25a0*/  IMAD.WIDE R2, R57, 0x2, R52 ;  /* 0x0000000239027825 */ /* 0x000fc800078e0234 */
[----:B------:R-:W-:Y:S01]  /*25b0*/  VIADD R13, R63, 0x54000 ;  /* 0x000540003f0d7836 */ /* 0x000fe20000000000 */
[----:B-1----:R3:W-:Y:S01]  /*25c0*/  @P6 STG.E.128 desc[UR22][R2.64], R32 ;  /* 0x0000002002006986 */ /* 0x0027e2000c101d16 */
[----:B------:R-:W-:-:S04]  /*25d0*/  IMAD.WIDE R4, R5, 0x2, R52 ;  /* 0x0000000205047825 */ /* 0x000fc800078e0234 */
[C---:B-----5:R-:W-:Y:S01]  /*25e0*/  VIADD R9, R63.reuse, 0x48000 ;  /* 0x000480003f097836 */ /* 0x060fe20000000000 */
[----:B------:R3:W-:Y:S01]  /*25f0*/  @P5 STG.E.128 desc[UR22][R4.64], R36 ;  /* 0x0000002404005986 */ /* 0x0007e2000c101d16 */
[----:B------:R-:W-:Y:S02]  /*2600*/  VIADD R11, R63, 0x4e000 ;  /* 0x0004e0003f0b7836 */ /* 0x000fe40000000000 */
[----:B------:R-:W-:-:S04]  /*2610*/  IMAD.WIDE R6, R7, 0x2, R52 ;  /* 0x0000000207067825 */ /* 0x000fc800078e0234 */
[--C-:B------:R-:W-:Y:S01]  /*2620*/  IMAD.WIDE R8, R9, 0x2, R52.reuse ;  /* 0x0000000209087825 */ /* 0x100fe200078e0234 */
[----:B------:R3:W-:Y:S03]  /*2630*/  @P4 STG.E.128 desc[UR22][R6.64], R40 ;  /* 0x0000002806004986 */ /* 0x0007e6000c101d16 */
[--C-:B------:R-:W-:Y:S01]  /*2640*/  IMAD.WIDE R10, R11, 0x2, R52.reuse ;  /* 0x000000020b0a7825 */ /* 0x100fe200078e0234 */
[----:B------:R3:W-:Y:S03]  /*2650*/  @P3 STG.E.128 desc[UR22][R8.64], R44 ;  /* 0x0000002c08003986 */ /* 0x0007e6000c101d16 */
[----:B------:R-:W-:Y:S01]  /*2660*/  IMAD.WIDE R12, R13, 0x2, R52 ;  /* 0x000000020d0c7825 */ /* 0x000fe200078e0234 */
[----:B----4-:R3:W-:Y:S04]  /*2670*/  @P2 STG.E.128 desc[UR22][R10.64], R48 ;  /* 0x000000300a002986 */ /* 0x0107e8000c101d16 */
[----:B------:R3:W-:Y:S01]  /*2680*/  @P1 STG.E.128 desc[UR22][R12.64], R20 ;  /* 0x000000140c001986 */ /* 0x0007e2000c101d16 */
[----:B------:R-:W-:Y:S05]  /*2690*/  @!P0 EXIT ;  /* 0x000000000000894d */ /* 0x000fea0003800000 */
[----:B---3--:R-:W1:Y:S01]  /*26a0*/  LDS.128 R4, [R60+0x3b80] ;  /* 0x003b80003c047984 */ /* 0x008e620000000c00 */
[----:B------:R-:W-:-:S04]  /*26b0*/  VIADD R63, R63, 0x5a000 ;  /* 0x0005a0003f3f7836 */ /* 0x000fc80000000000 */
[----:B------:R-:W-:-:S05]  /*26c0*/  IMAD.WIDE R52, R63, 0x2, R52 ;  /* 0x000000023f347825 */ /* 0x000fca00078e0234 */
[----:B-1----:R-:W-:Y:S01]  /*26d0*/  STG.E.128 desc[UR22][R52.64], R4 ;  /* 0x0000000434007986 */ /* 0x002fe2000c101d16 */
[----:B------:R-:W-:Y:S05]  /*26e0*/  EXIT ;  /* 0x000000000000794d */ /* 0x000fea0003800000 */
.L_x_1:
[----:B------:R-:W-:-:S00]  /*26f0*/  BRA `(.L_x_1) ;  /* 0xfffffffc00fc7947 */ /* 0x000fc0000383ffff */
[----:B------:R-:W-:-:S00]  /*2700*/  NOP ;  /* 0x0000000000007918 */ /* 0x000fc00000000000 */
[----:B------:R-:W-:-:S00]  /*2710*/  NOP ;  /* 0x0000000000007918 */ /* 0x000fc00000000000 */
[----:B------:R-:W-:-:S00]  /*2720*/  NOP ;  /* 0x0000000000007918 */ /* 0x000fc00000000000 */
[----:B------:R-:W-:-:S00]  /*2730*/  NOP ;  /* 0x0000000000007918 */ /* 0x000fc00000000000 */
[----:B------:R-:W-:-:S00]  /*2740*/  NOP ;  /* 0x0000000000007918 */ /* 0x000fc00000000000 */
[----:B------:R-:W-:-:S00]  /*2750*/  NOP ;  /* 0x0000000000007918 */ /* 0x000fc00000000000 */
[----:B------:R-:W-:-:S00]  /*2760*/  NOP ;  /* 0x0000000000007918 */ /* 0x000fc00000000000 */
[----:B------:R-:W-:-:S00]  /*2770*/  NOP ;  /* 0x0000000000007918 */ /* 0x000fc00000000000 */
.L_x_2:


//--------------------- .nv.shared.triton_mm      --------------------------
	.section	.nv.shared.triton_mm,"aw",@nobits
	.sectionflags	@""
	.align	16
	.zero		1024


//--------------------- .nv.constant0.triton_mm   --------------------------
	.section	.nv.constant0.triton_mm,"a",@progbits
	.sectionflags	@""
	.align	4
.nv.constant0.triton_mm:
	.zero		560
